	.target	sm_90a

	.elftype	@"ET_EXEC"


//--------------------- .note.nv.tkinfo           --------------------------
	.section	.note.nv.tkinfo,"",@"SHT_NOTE"
	.sectionflags	@"SHF_NOTE_NV_TKINFO"
	.tkinfo
        /*0018*/ 	.word	0x00000002
        /*0030*/ 	.string	""
        /*0030*/ 	.string	"ptxas"
        /*0030*/ 	.string	"Cuda compilation tools, release 13.0, V13.0.88"
        /*0030*/ 	.string	"Build cuda_13.0.r13.0/compiler.36424714_0"
        /*0030*/ 	.string	"-arch sm_90a -m 64 "



//--------------------- .note.nv.cuinfo           --------------------------
	.section	.note.nv.cuinfo,"",@"SHT_NOTE"
	.sectionflags	@"SHF_NOTE_NV_CUINFO"
        /*0018*/ 	.short	0x0002
        /*001a*/ 	.short	0x005a
        /*001c*/ 	.short	0x0082
	.zero		2


//--------------------- .nv.info                  --------------------------
	.section	.nv.info,"",@"SHT_CUDA_INFO"
	.align	4


	//----- nvinfo : EIATTR_REGCOUNT
	.align		4
        /*0000*/ 	.byte	0x04, 0x2f
        /*0002*/ 	.short	(.L_16 - .L_15)
	.align		4
.L_15:
        /*0004*/ 	.word	index@(_ZN7cutlass13device_kernelINS_4fmha6kernel13FmhaKernelTmaINS1_10collective15FmhaMainloopTmaINS_6half_tEfN4cute5tupleIJNS7_1CILi64EEENS9_ILi128EEENS9_ILi224EEEEEENS4_13DefaultFusionEJEEENS4_15FmhaFwdEpilogueIS6_fNS8_IJSA_SC_SB_EEEEEJEEEEEvNT_6ParamsE)
        /*0008*/ 	.word	0x000000e4


	//----- nvinfo : EIATTR_FRAME_SIZE
	.align		4
.L_16:
        /*000c*/ 	.byte	0x04, 0x11
        /*000e*/ 	.short	(.L_18 - .L_17)
	.align		4
.L_17:
        /*0010*/ 	.word	index@($__internal_0_$__cuda_sm20_rcp_rn_f32_slowpath)
        /*0014*/ 	.word	0x00000000


	//----- nvinfo : EIATTR_FRAME_SIZE
	.align		4
.L_18:
        /*0018*/ 	.byte	0x04, 0x11
        /*001a*/ 	.short	(.L_20 - .L_19)
	.align		4
.L_19:
        /*001c*/ 	.word	index@(_ZN7cutlass13device_kernelINS_4fmha6kernel13FmhaKernelTmaINS1_10collective15FmhaMainloopTmaINS_6half_tEfN4cute5tupleIJNS7_1CILi64EEENS9_ILi128EEENS9_ILi224EEEEEENS4_13DefaultFusionEJEEENS4_15FmhaFwdEpilogueIS6_fNS8_IJSA_SC_SB_EEEEEJEEEEEvNT_6ParamsE)
        /*0020*/ 	.word	0x00000000


	//----- nvinfo : EIATTR_MIN_STACK_SIZE
	.align		4
.L_20:
        /*0024*/ 	.byte	0x04, 0x12
        /*0026*/ 	.short	(.L_22 - .L_21)
	.align		4
.L_21:
        /*0028*/ 	.word	index@(_ZN7cutlass13device_kernelINS_4fmha6kernel13FmhaKernelTmaINS1_10collective15FmhaMainloopTmaINS_6half_tEfN4cute5tupleIJNS7_1CILi64EEENS9_ILi128EEENS9_ILi224EEEEEENS4_13DefaultFusionEJEEENS4_15FmhaFwdEpilogueIS6_fNS8_IJSA_SC_SB_EEEEEJEEEEEvNT_6ParamsE)
        /*002c*/ 	.word	0x00000000
.L_22:


//--------------------- .nv.compat                --------------------------
	.section	.nv.compat,"",@"SHT_CUDA_COMPAT_INFO"
	.align	4
        /*0000*/ 	.byte	0x02, 0x09, 0x01, 0x00, 0x02, 0x02, 0x04, 0x00, 0x02, 0x05, 0x05, 0x00, 0x03, 0x07, 0x01, 0x01
        /*0010*/ 	.byte	0x02, 0x03, 0x01, 0x00, 0x02, 0x06, 0x01, 0x00, 0x04, 0x0b, 0x08, 0x00, 0x00, 0x00, 0x00, 0x00
        /*0020*/ 	.byte	0x00, 0x00, 0x00, 0x00


//--------------------- .nv.info._ZN7cutlass13device_kernelINS_4fmha6kernel13FmhaKernelTmaINS1_10collective15FmhaMainloopTmaINS_6half_tEfN4cute5tupleIJNS7_1CILi64EEENS9_ILi128EEENS9_ILi224EEEEEENS4_13DefaultFusionEJEEENS4_15FmhaFwdEpilogueIS6_fNS8_IJSA_SC_SB_EEEEEJEEEEEvNT_6ParamsE --------------------------
	.section	.nv.info._ZN7cutlass13device_kernelINS_4fmha6kernel13FmhaKernelTmaINS1_10collective15FmhaMainloopTmaINS_6half_tEfN4cute5tupleIJNS7_1CILi64EEENS9_ILi128EEENS9_ILi224EEEEEENS4_13DefaultFusionEJEEENS4_15FmhaFwdEpilogueIS6_fNS8_IJSA_SC_SB_EEEEEJEEEEEvNT_6ParamsE,"",@"SHT_CUDA_INFO"
	.sectionflags	@""
	.align	4


	//----- nvinfo : EIATTR_CUDA_API_VERSION
	.align		4
        /*0000*/ 	.byte	0x04, 0x37
        /*0002*/ 	.short	(.L_24 - .L_23)
.L_23:
        /*0004*/ 	.word	0x00000082


	//----- nvinfo : EIATTR_KPARAM_INFO
	.align		4
.L_24:
        /*0008*/ 	.byte	0x04, 0x17
        /*000a*/ 	.short	(.L_26 - .L_25)
.L_25:
        /*000c*/ 	.word	0x00000000
        /*0010*/ 	.short	0x0000
        /*0012*/ 	.short	0x0070
        /*0014*/ 	.byte	0x00, 0xf0, 0x01, 0x20


	//----- nvinfo : EIATTR_SPARSE_MMA_MASK
	.align		4
.L_26:
        /*0018*/ 	.byte	0x03, 0x50
        /*001a*/ 	.short	0x0000


	//----- nvinfo : EIATTR_MAXREG_COUNT
	.align		4
        /*001c*/ 	.byte	0x03, 0x1b
        /*001e*/ 	.short	0x00ff


	//----- nvinfo : EIATTR_NUM_BARRIERS
	.align		4
        /*0020*/ 	.byte	0x02, 0x4c
        /*0022*/ 	.byte	0x02
	.zero		1


	//----- nvinfo : EIATTR_EXTERNS
	.align		4
        /*0024*/ 	.byte	0x04, 0x0f
        /*0026*/ 	.short	(.L_28 - .L_27)


	//   ....[0]....
	.align		4
.L_27:
        /*0028*/ 	.word	index@(__assertfail)


	//----- nvinfo : EIATTR_MERCURY_ISA_VERSION
	.align		4
.L_28:
        /*002c*/ 	.byte	0x03, 0x5f
        /*002e*/ 	.short	0x0101


	//----- nvinfo : EIATTR_COOP_GROUP_MASK_REGIDS
	.align		4
        /*0030*/ 	.byte	0x04, 0x29
        /*0032*/ 	.short	(.L_30 - .L_29)


	//   ....[0]....
.L_29:
        /*0034*/ 	.word	0xffffffff


	//   ....[1]....
        /*0038*/ 	.word	0xffffffff


	//   ....[2]....
        /*003c*/ 	.word	0xffffffff


	//   ....[3]....
        /*0040*/ 	.word	0xffffffff


	//   ....[4]....
        /*0044*/ 	.word	0xffffffff


	//   ....[5]....
        /*0048*/ 	.word	0xffffffff


	//   ....[6]....
        /*004c*/ 	.word	0xffffffff


	//   ....[7]....
        /*0050*/ 	.word	0xffffffff


	//   ....[8]....
        /*0054*/ 	.word	0xffffffff


	//   ....[9]....
        /*0058*/ 	.word	0xffffffff


	//   ....[10]....
        /*005c*/ 	.word	0xffffffff


	//   ....[11]....
        /*0060*/ 	.word	0xffffffff


	//   ....[12]....
        /*0064*/ 	.word	0xffffffff


	//   ....[13]....
        /*0068*/ 	.word	0xffffffff


	//   ....[14]....
        /*006c*/ 	.word	0xffffffff


	//   ....[15]....
        /*0070*/ 	.word	0xffffffff


	//   ....[16]....
        /*0074*/ 	.word	0xffffffff


	//----- nvinfo : EIATTR_COOP_GROUP_INSTR_OFFSETS
	.align		4
.L_30:
        /*0078*/ 	.byte	0x04, 0x28
        /*007a*/ 	.short	(.L_32 - .L_31)


	//   ....[0]....
.L_31:
        /*007c*/ 	.word	0x00000050


	//   ....[1]....
        /*0080*/ 	.word	0x00000140


	//   ....[2]....
        /*0084*/ 	.word	0x00000270


	//   ....[3]....
        /*0088*/ 	.word	0x00000410


	//   ....[4]....
        /*008c*/ 	.word	0x000005b0


	//   ....[5]....
        /*0090*/ 	.word	0x00002bf0


	//   ....[6]....
        /*0094*/ 	.word	0x00002c50


	//   ....[7]....
        /*0098*/ 	.word	0x00002c70


	//   ....[8]....
        /*009c*/ 	.word	0x00002c90


	//   ....[9]....
        /*00a0*/ 	.word	0x00006d90


	//   ....[10]....
        /*00a4*/ 	.word	0x00006dc0


	//   ....[11]....
        /*00a8*/ 	.word	0x00006e20


	//   ....[12]....
        /*00ac*/ 	.word	0x00006e30


	//   ....[13]....
        /*00b0*/ 	.word	0x0000ae80


	//   ....[14]....
        /*00b4*/ 	.word	0x0000aec0


	//   ....[15]....
        /*00b8*/ 	.word	0x0000aef0


	//   ....[16]....
        /*00bc*/ 	.word	0x0000af10


	//----- nvinfo : EIATTR_SYSCALL_OFFSETS
	.align		4
.L_32:
        /*00c0*/ 	.byte	0x04, 0x46
        /*00c2*/ 	.short	(.L_34 - .L_33)


	//   ....[0]....
.L_33:
        /*00c4*/ 	.word	0x0000bd60


	//   ....[1]....
        /*00c8*/ 	.word	0x0000be80


	//----- nvinfo : EIATTR_MBARRIER_INSTR_OFFSETS
	.align		4
.L_34:
        /*00cc*/ 	.byte	0x04, 0x39
        /*00ce*/ 	.short	(.L_36 - .L_35)


	//   ....[0]....
.L_35:
        /*00d0*/ 	.word	0x00000240
        /*00d4*/ 	.word	0x000000ff
        /*00d8*/ 	.word	0x0003f040
        /*00dc*/ 	.short	0x0100
        /*00de*/ 	.byte	0x08
	.zero		1


	//   ....[1]....
        /*00e0*/ 	.word	0x00000250
        /*00e4*/ 	.word	0x000000ff
        /*00e8*/ 	.word	0x0003f048
        /*00ec*/ 	.short	0x0100
        /*00ee*/ 	.byte	0x08
	.zero		1


	//   ....[2]....
        /*00f0*/ 	.word	0x00000380
        /*00f4*/ 	.word	0x000000ff
        /*00f8*/ 	.word	0x0003f000
        /*00fc*/ 	.short	0x0100
        /*00fe*/ 	.byte	0x08
	.zero		1


	//   ....[3]....
        /*0100*/ 	.word	0x00000390
        /*0104*/ 	.word	0x000000ff
        /*0108*/ 	.word	0x0003f020
        /*010c*/ 	.short	0x0100
        /*010e*/ 	.byte	0x08
	.zero		1


	//   ....[4]....
        /*0110*/ 	.word	0x000003a0
        /*0114*/ 	.word	0x000000ff
        /*0118*/ 	.word	0x0003f008
        /*011c*/ 	.short	0x0100
        /*011e*/ 	.byte	0x08
	.zero		1


	//   ....[5]....
        /*0120*/ 	.word	0x000003b0
        /*0124*/ 	.word	0x000000ff
        /*0128*/ 	.word	0x0003f028
        /*012c*/ 	.short	0x0100
        /*012e*/ 	.byte	0x08
	.zero		1


	//   ....[6]....
        /*0130*/ 	.word	0x000003c0
        /*0134*/ 	.word	0x000000ff
        /*0138*/ 	.word	0x0003f010
        /*013c*/ 	.short	0x0100
        /*013e*/ 	.byte	0x08
	.zero		1


	//   ....[7]....
        /*0140*/ 	.word	0x000003d0
        /*0144*/ 	.word	0x000000ff
        /*0148*/ 	.word	0x0003f030
        /*014c*/ 	.short	0x0100
        /*014e*/ 	.byte	0x08
	.zero		1


	//   ....[8]....
        /*0150*/ 	.word	0x000003e0
        /*0154*/ 	.word	0x000000ff
        /*0158*/ 	.word	0x0003f018
        /*015c*/ 	.short	0x0100
        /*015e*/ 	.byte	0x08
	.zero		1


	//   ....[9]....
        /*0160*/ 	.word	0x000003f0
        /*0164*/ 	.word	0x000000ff
        /*0168*/ 	.word	0x0003f038
        /*016c*/ 	.short	0x0100
        /*016e*/ 	.byte	0x08
	.zero		1


	//   ....[10]....
        /*0170*/ 	.word	0x00000520
        /*0174*/ 	.word	0x000000ff
        /*0178*/ 	.word	0x0003f050
        /*017c*/ 	.short	0x0100
        /*017e*/ 	.byte	0x08
	.zero		1


	//   ....[11]....
        /*0180*/ 	.word	0x00000530
        /*0184*/ 	.word	0x000000ff
        /*0188*/ 	.word	0x0003f070
        /*018c*/ 	.short	0x0100
        /*018e*/ 	.byte	0x08
	.zero		1


	//   ....[12]....
        /*0190*/ 	.word	0x00000540
        /*0194*/ 	.word	0x000000ff
        /*0198*/ 	.word	0x0003f058
        /*019c*/ 	.short	0x0100
        /*019e*/ 	.byte	0x08
	.zero		1


	//   ....[13]....
        /*01a0*/ 	.word	0x00000550
        /*01a4*/ 	.word	0x000000ff
        /*01a8*/ 	.word	0x0003f078
        /*01ac*/ 	.short	0x0100
        /*01ae*/ 	.byte	0x08
	.zero		1


	//   ....[14]....
        /*01b0*/ 	.word	0x00000560
        /*01b4*/ 	.word	0x000000ff
        /*01b8*/ 	.word	0x0003f060
        /*01bc*/ 	.short	0x0100
        /*01be*/ 	.byte	0x08
	.zero		1


	//   ....[15]....
        /*01c0*/ 	.word	0x00000570
        /*01c4*/ 	.word	0x000000ff
        /*01c8*/ 	.word	0x0003f080
        /*01cc*/ 	.short	0x0100
        /*01ce*/ 	.byte	0x08
	.zero		1


	//   ....[16]....
        /*01d0*/ 	.word	0x00000580
        /*01d4*/ 	.word	0x000000ff
        /*01d8*/ 	.word	0x0003f068
        /*01dc*/ 	.short	0x0100
        /*01de*/ 	.byte	0x08
	.zero		1


	//   ....[17]....
        /*01e0*/ 	.word	0x00000590
        /*01e4*/ 	.word	0x000000ff
        /*01e8*/ 	.word	0x0003f088
        /*01ec*/ 	.short	0x0100
        /*01ee*/ 	.byte	0x08
	.zero		1


	//   ....[18]....
        /*01f0*/ 	.word	0x000006c0
        /*01f4*/ 	.word	0x00000003
        /*01f8*/ 	.word	0x0003f048
        /*01fc*/ 	.short	0x010a
        /*01fe*/ 	.byte	0x3f
	.zero		1


	//   ....[19]....
        /*0200*/ 	.word	0x00000bc0
        /*0204*/ 	.word	0x00000003
        /*0208*/ 	.word	0x0003f020
        /*020c*/ 	.short	0x010a
        /*020e*/ 	.byte	0x3f
	.zero		1


	//   ....[20]....
        /*0210*/ 	.word	0x00000f30
        /*0214*/ 	.word	0x00000000
        /*0218*/ 	.word	0x0003f020
        /*021c*/ 	.short	0x010a
        /*021e*/ 	.byte	0x3f
	.zero		1


	//   ....[21]....
        /*0220*/ 	.word	0x000013b0
        /*0224*/ 	.word	0x00000002
        /*0228*/ 	.word	0x0003f020
        /*022c*/ 	.short	0x010a
        /*022e*/ 	.byte	0x3f
	.zero		1


	//   ....[22]....
        /*0230*/ 	.word	0x000017e0
        /*0234*/ 	.word	0x00000003
        /*0238*/ 	.word	0x0003f020
        /*023c*/ 	.short	0x010a
        /*023e*/ 	.byte	0x3f
	.zero		1


	//   ....[23]....
        /*0240*/ 	.word	0x00001c70
        /*0244*/ 	.word	0x00000002
        /*0248*/ 	.word	0x0003f040
        /*024c*/ 	.short	0x010a
        /*024e*/ 	.byte	0x3f
	.zero		1


	//   ....[24]....
        /*0250*/ 	.word	0x00001c90
        /*0254*/ 	.word	0x00000002
        /*0258*/ 	.word	0x0003f000
        /*025c*/ 	.short	0x010a
        /*025e*/ 	.byte	0x3f
	.zero		1


	//   ....[25]....
        /*0260*/ 	.word	0x00003970
        /*0264*/ 	.word	0x00000002
        /*0268*/ 	.word	0x0003f008
        /*026c*/ 	.short	0x010a
        /*026e*/ 	.byte	0x3f
	.zero		1


	//   ....[26]....
        /*0270*/ 	.word	0x00005c70
        /*0274*/ 	.word	0x00000018
        /*0278*/ 	.word	0x00000000
        /*027c*/ 	.short	0x0101
        /*027e*/ 	.byte	0x3f
	.zero		1


	//   ....[27]....
        /*0280*/ 	.word	0x00005d20
        /*0284*/ 	.word	0x0000000b
        /*0288*/ 	.word	0x0003f000
        /*028c*/ 	.short	0x010a
        /*028e*/ 	.byte	0x3f
	.zero		1


	//   ....[28]....
        /*0290*/ 	.word	0x00006530
        /*0294*/ 	.word	0x00000000
        /*0298*/ 	.word	0x0003f020
        /*029c*/ 	.short	0x010a
        /*029e*/ 	.byte	0x3f
	.zero		1


	//   ....[29]....
        /*02a0*/ 	.word	0x00006de0
        /*02a4*/ 	.word	0x000000da
        /*02a8*/ 	.word	0x00000000
        /*02ac*/ 	.short	0x0101
        /*02ae*/ 	.byte	0x3f
	.zero		1


	//   ....[30]....
        /*02b0*/ 	.word	0x00006df0
        /*02b4*/ 	.word	0x000000dd
        /*02b8*/ 	.word	0x0003f000
        /*02bc*/ 	.short	0x010a
        /*02be*/ 	.byte	0x3f
	.zero		1


	//   ....[31]....
        /*02c0*/ 	.word	0x0000a920
        /*02c4*/ 	.word	0x00000018
        /*02c8*/ 	.word	0x00000000
        /*02cc*/ 	.short	0x0101
        /*02ce*/ 	.byte	0x3f
	.zero		1


	//   ....[32]....
        /*02d0*/ 	.word	0x0000a9a0
        /*02d4*/ 	.word	0x00000018
        /*02d8*/ 	.word	0x0003f020
        /*02dc*/ 	.short	0x010a
        /*02de*/ 	.byte	0x3f
	.zero		1


	//   ....[33]....
        /*02e0*/ 	.word	0x0000d5e0
        /*02e4*/ 	.word	0x00000003
        /*02e8*/ 	.word	0x0003f048
        /*02ec*/ 	.short	0x010a
        /*02ee*/ 	.byte	0x3f
	.zero		1


	//   ....[34]....
        /*02f0*/ 	.word	0x0000d630
        /*02f4*/ 	.word	0x00000003
        /*02f8*/ 	.word	0x0003f020
        /*02fc*/ 	.short	0x010a
        /*02fe*/ 	.byte	0x3f
	.zero		1


	//   ....[35]....
        /*0300*/ 	.word	0x0000d680
        /*0304*/ 	.word	0x00000000
        /*0308*/ 	.word	0x0003f020
        /*030c*/ 	.short	0x010a
        /*030e*/ 	.byte	0x3f
	.zero		1


	//   ....[36]....
        /*0310*/ 	.word	0x0000d6d0
        /*0314*/ 	.word	0x00000002
        /*0318*/ 	.word	0x0003f020
        /*031c*/ 	.short	0x010a
        /*031e*/ 	.byte	0x3f
	.zero		1


	//   ....[37]....
        /*0320*/ 	.word	0x0000d720
        /*0324*/ 	.word	0x00000003
        /*0328*/ 	.word	0x0003f020
        /*032c*/ 	.short	0x010a
        /*032e*/ 	.byte	0x3f
	.zero		1


	//   ....[38]....
        /*0330*/ 	.word	0x0000d770
        /*0334*/ 	.word	0x00000002
        /*0338*/ 	.word	0x0003f040
        /*033c*/ 	.short	0x010a
        /*033e*/ 	.byte	0x3f
	.zero		1


	//   ....[39]....
        /*0340*/ 	.word	0x0000d7c0
        /*0344*/ 	.word	0x00000002
        /*0348*/ 	.word	0x0003f000
        /*034c*/ 	.short	0x010a
        /*034e*/ 	.byte	0x3f
	.zero		1


	//   ....[40]....
        /*0350*/ 	.word	0x0000d810
        /*0354*/ 	.word	0x00000002
        /*0358*/ 	.word	0x0003f008
        /*035c*/ 	.short	0x010a
        /*035e*/ 	.byte	0x3f
	.zero		1


	//   ....[41]....
        /*0360*/ 	.word	0x0000d860
        /*0364*/ 	.word	0x0000000b
        /*0368*/ 	.word	0x0003f000
        /*036c*/ 	.short	0x010a
        /*036e*/ 	.byte	0x3f
	.zero		1


	//   ....[42]....
        /*0370*/ 	.word	0x0000d8b0
        /*0374*/ 	.word	0x00000000
        /*0378*/ 	.word	0x0003f020
        /*037c*/ 	.short	0x010a
        /*037e*/ 	.byte	0x3f
	.zero		1


	//   ....[43]....
        /*0380*/ 	.word	0x0000d900
        /*0384*/ 	.word	0x000000dd
        /*0388*/ 	.word	0x0003f000
        /*038c*/ 	.short	0x010a
        /*038e*/ 	.byte	0x3f
	.zero		1


	//   ....[44]....
        /*0390*/ 	.word	0x0000d950
        /*0394*/ 	.word	0x00000018
        /*0398*/ 	.word	0x0003f020
        /*039c*/ 	.short	0x010a
        /*039e*/ 	.byte	0x3f
	.zero		1


	//----- nvinfo : EIATTR_NUM_MBARRIERS
	.align		4
.L_36:
        /*03a0*/ 	.byte	0x03, 0x38
        /*03a2*/ 	.short	0x0012


	//----- nvinfo : EIATTR_EXIT_INSTR_OFFSETS
	.align		4
        /*03a4*/ 	.byte	0x04, 0x1c
        /*03a6*/ 	.short	(.L_38 - .L_37)


	//   ....[0]....
.L_37:
        /*03a8*/ 	.word	0x0000d5d0


	//----- nvinfo : EIATTR_MAX_THREADS
	.align		4
.L_38:
        /*03ac*/ 	.byte	0x04, 0x05
        /*03ae*/ 	.short	(.L_40 - .L_39)
.L_39:
        /*03b0*/ 	.word	0x00000080
        /*03b4*/ 	.word	0x00000001
        /*03b8*/ 	.word	0x00000001


	//----- nvinfo : EIATTR_CRS_STACK_SIZE
	.align		4
.L_40:
        /*03bc*/ 	.byte	0x04, 0x1e
        /*03be*/ 	.short	(.L_42 - .L_41)
.L_41:
        /*03c0*/ 	.word	0x00000000


	//----- nvinfo : EIATTR_CBANK_PARAM_SIZE
	.align		4
.L_42:
        /*03c4*/ 	.byte	0x03, 0x19
        /*03c6*/ 	.short	0x0870


	//----- nvinfo : EIATTR_PARAM_CBANK
	.align		4
        /*03c8*/ 	.byte	0x04, 0x0a
        /*03ca*/ 	.short	(.L_44 - .L_43)
	.align		4
.L_43:
        /*03cc*/ 	.word	index@(.nv.constant0._ZN7cutlass13device_kernelINS_4fmha6kernel13FmhaKernelTmaINS1_10collective15FmhaMainloopTmaINS_6half_tEfN4cute5tupleIJNS7_1CILi64EEENS9_ILi128EEENS9_ILi224EEEEEENS4_13DefaultFusionEJEEENS4_15FmhaFwdEpilogueIS6_fNS8_IJSA_SC_SB_EEEEEJEEEEEvNT_6ParamsE)
        /*03d0*/ 	.short	0x0210
        /*03d2*/ 	.short	0x0870


	//----- nvinfo : EIATTR_SW_WAR
	.align		4
.L_44:
        /*03d4*/ 	.byte	0x04, 0x36
        /*03d6*/ 	.short	(.L_46 - .L_45)
.L_45:
        /*03d8*/ 	.word	0x00000008
.L_46:


//--------------------- .nv.callgraph             --------------------------
	.section	.nv.callgraph,"",@"SHT_CUDA_CALLGRAPH"
	.align	4
	.sectionentsize	8
	.align		4
        /*0000*/ 	.word	0x00000000
	.align		4
        /*0004*/ 	.word	0xffffffff
	.align		4
        /*0008*/ 	.word	index@(_ZN7cutlass13device_kernelINS_4fmha6kernel13FmhaKernelTmaINS1_10collective15FmhaMainloopTmaINS_6half_tEfN4cute5tupleIJNS7_1CILi64EEENS9_ILi128EEENS9_ILi224EEEEEENS4_13DefaultFusionEJEEENS4_15FmhaFwdEpilogueIS6_fNS8_IJSA_SC_SB_EEEEEJEEEEEvNT_6ParamsE)
	.align		4
        /*000c*/ 	.word	index@(__assertfail)
	.align		4
        /*0010*/ 	.word	0x00000000
	.align		4
        /*0014*/ 	.word	0xfffffffe
	.align		4
        /*0018*/ 	.word	0x00000000
	.align		4
        /*001c*/ 	.word	0xfffffffd
	.align		4
        /*0020*/ 	.word	0x00000000
	.align		4
        /*0024*/ 	.word	0xfffffffc


//--------------------- .nv.constant4             --------------------------
	.section	.nv.constant4,"a",@progbits
	.align	8
	.align		8
.nv.constant4:
        /*0000*/ 	.dword	__assertfail
	.align		8
        /*0008*/ 	.dword	__unnamed_1
	.align		8
        /*0010*/ 	.dword	__unnamed_2
	.align		8
        /*0018*/ 	.dword	_ZN39_INTERNAL_90dae55b_4_k_cu_f7c46c4d_27964cuda3std3__45__cpo5beginE
	.align		8
        /*0020*/ 	.dword	_ZN39_INTERNAL_90dae55b_4_k_cu_f7c46c4d_27964cuda3std3__45__cpo3endE
	.align		8
        /*0028*/ 	.dword	_ZN39_INTERNAL_90dae55b_4_k_cu_f7c46c4d_27964cuda3std3__45__cpo6cbeginE
	.align		8
        /*0030*/ 	.dword	_ZN39_INTERNAL_90dae55b_4_k_cu_f7c46c4d_27964cuda3std3__45__cpo4cendE
	.align		8
        /*0038*/ 	.dword	_ZN39_INTERNAL_90dae55b_4_k_cu_f7c46c4d_27964cuda3std3__441_GLOBAL__N__90dae55b_4_k_cu_f7c46c4d_27966ignoreE
	.align		8
        /*0040*/ 	.dword	_ZN39_INTERNAL_90dae55b_4_k_cu_f7c46c4d_27964cuda3std3__419piecewise_constructE
	.align		8
        /*0048*/ 	.dword	_ZN39_INTERNAL_90dae55b_4_k_cu_f7c46c4d_27964cuda3std3__48in_placeE
	.align		8
        /*0050*/ 	.dword	_ZN39_INTERNAL_90dae55b_4_k_cu_f7c46c4d_27964cuda3std6ranges3__45__cpo4swapE
	.align		8
        /*0058*/ 	.dword	_ZN39_INTERNAL_90dae55b_4_k_cu_f7c46c4d_27964cuda3std6ranges3__45__cpo9iter_moveE
	.align		8
        /*0060*/ 	.dword	_ZN39_INTERNAL_90dae55b_4_k_cu_f7c46c4d_27964cute7productE
	.align		8
        /*0068*/ 	.dword	_ZN39_INTERNAL_90dae55b_4_k_cu_f7c46c4d_27964cute1_E
	.align		8
        /*0070*/ 	.dword	$str$23
	.align		8
        /*0078*/ 	.dword	$str$24


//--------------------- .text._ZN7cutlass13device_kernelINS_4fmha6kernel13FmhaKernelTmaINS1_10collective15FmhaMainloopTmaINS_6half_tEfN4cute5tupleIJNS7_1CILi64EEENS9_ILi128EEENS9_ILi224EEEEEENS4_13DefaultFusionEJEEENS4_15FmhaFwdEpilogueIS6_fNS8_IJSA_SC_SB_EEEEEJEEEEEvNT_6ParamsE --------------------------
	.section	.text._ZN7cutlass13device_kernelINS_4fmha6kernel13FmhaKernelTmaINS1_10collective15FmhaMainloopTmaINS_6half_tEfN4cute5tupleIJNS7_1CILi64EEENS9_ILi128EEENS9_ILi224EEEEEENS4_13DefaultFusionEJEEENS4_15FmhaFwdEpilogueIS6_fNS8_IJSA_SC_SB_EEEEEJEEEEEvNT_6ParamsE,"ax",@progbits
	.align	128
.text._ZN7cutlass13device_kernelINS_4fmha6kernel13FmhaKernelTmaINS1_10collective15FmhaMainloopTmaINS_6half_tEfN4cute5tupleIJNS7_1CILi64EEENS9_ILi128EEENS9_ILi224EEEEEENS4_13DefaultFusionEJEEENS4_15FmhaFwdEpilogueIS6_fNS8_IJSA_SC_SB_EEEEEJEEEEEvNT_6ParamsE:
        .type           _ZN7cutlass13device_kernelINS_4fmha6kernel13FmhaKernelTmaINS1_10collective15FmhaMainloopTmaINS_6half_tEfN4cute5tupleIJNS7_1CILi64EEENS9_ILi128EEENS9_ILi224EEEEEENS4_13DefaultFusionEJEEENS4_15FmhaFwdEpilogueIS6_fNS8_IJSA_SC_SB_EEEEEJEEEEEvNT_6ParamsE,@function
        .size           _ZN7cutlass13device_kernelINS_4fmha6kernel13FmhaKernelTmaINS1_10collective15FmhaMainloopTmaINS_6half_tEfN4cute5tupleIJNS7_1CILi64EEENS9_ILi128EEENS9_ILi224EEEEEENS4_13DefaultFusionEJEEENS4_15FmhaFwdEpilogueIS6_fNS8_IJSA_SC_SB_EEEEEJEEEEEvNT_6ParamsE,(.L_x_86 - _ZN7cutlass13device_kernelINS_4fmha6kernel13FmhaKernelTmaINS1_10collective15FmhaMainloopTmaINS_6half_tEfN4cute5tupleIJNS7_1CILi64EEENS9_ILi128EEENS9_ILi224EEEEEENS4_13DefaultFusionEJEEENS4_15FmhaFwdEpilogueIS6_fNS8_IJSA_SC_SB_EEEEEJEEEEEvNT_6ParamsE)
        .other          _ZN7cutlass13device_kernelINS_4fmha6kernel13FmhaKernelTmaINS1_10collective15FmhaMainloopTmaINS_6half_tEfN4cute5tupleIJNS7_1CILi64EEENS9_ILi128EEENS9_ILi224EEEEEENS4_13DefaultFusionEJEEENS4_15FmhaFwdEpilogueIS6_fNS8_IJSA_SC_SB_EEEEEJEEEEEvNT_6ParamsE,@"STO_CUDA_ENTRY STV_DEFAULT"
_ZN7cutlass13device_kernelINS_4fmha6kernel13FmhaKernelTmaINS1_10collective15FmhaMainloopTmaINS_6half_tEfN4cute5tupleIJNS7_1CILi64EEENS9_ILi128EEENS9_ILi224EEEEEENS4_13DefaultFusionEJEEENS4_15FmhaFwdEpilogueIS6_fNS8_IJSA_SC_SB_EEEEEJEEEEEvNT_6ParamsE:
[----:B------:R-:W1:Y:S01]  /*0000*/  LDC R1, c[0x0][0x28] ;  /* 0x00000a00ff017b82 */ /* 0x000e620000000800 */
[----:B------:R-:W2:Y:S01]  /*0010*/  S2R R16, SR_TID.X ;  /* 0x0000000000107919 */ /* 0x000ea20000002100 */
[----:B------:R-:W-:Y:S01]  /*0020*/  ELECT P0, URZ, PT ;  /* 0x00000000003f782f */ /* 0x000fe20003800000 */
[----:B------:R-:W-:Y:S01]  /*0030*/  BSSY B0, `(.L_x_0) ;  /* 0x0000010000007945 */ /* 0x000fe20003800000 */
[----:B--2---:R-:W-:-:S05]  /*0040*/  SHF.R.U32.HI R10, RZ, 0x5, R16 ;  /* 0x00000005ff0a7819 */ /* 0x004fca0000011610 */
[----:B------:R-:W2:Y:S02]  /*0050*/  SHFL.IDX PT, R0, R10, RZ, 0x1f ;  /* 0x00001fff0a007589 */ /* 0x000ea400000e0000 */
[----:B--2---:R-:W-:-:S13]  /*0060*/  ISETP.NE.OR P0, PT, R0, RZ, !P0 ;  /* 0x000000ff0000720c */ /* 0x004fda0004705670 */
[----:B-1----:R-:W-:Y:S05]  /*0070*/  @P0 BRA `(.L_x_1) ;  /* 0x00000000002c0947 */ /* 0x002fea0003800000 */
[----:B------:R-:W-:Y:S02]  /*0080*/  ULDC.64 UR4, c[0x0][0x198] ;  /* 0x0000660000047ab9 */ /* 0x000fe40000000a00 */
[----:B------:R-:W-:Y:S02]  /*0090*/  UIADD3 UR6, UP0, UR4, 0xf0, URZ ;  /* 0x000000f004067890 */ /* 0x000fe4000ff1e03f */
[----:B------:R-:W-:Y:S02]  /*00a0*/  UIADD3 UR8, UP1, UR4, 0x1f0, URZ ;  /* 0x000001f004087890 */ /* 0x000fe4000ff3e03f */
[----:B------:R-:W-:Y:S02]  /*00b0*/  UIADD3 UR4, UP2, UR4, 0x2f0, URZ ;  /* 0x000002f004047890 */ /* 0x000fe4000ff5e03f */
[----:B------:R-:W-:Y:S02]  /*00c0*/  UIADD3.X UR7, URZ, UR5, URZ, UP0, !UPT ;  /* 0x000000053f077290 */ /* 0x000fe400087fe43f */
[----:B------:R-:W-:-:S02]  /*00d0*/  UIADD3.X UR9, URZ, UR5, URZ, UP1, !UPT ;  /* 0x000000053f097290 */ /* 0x000fc40008ffe43f */
[----:B------:R-:W-:-:S05]  /*00e0*/  UIADD3.X UR5, URZ, UR5, URZ, UP2, !UPT ;  /* 0x000000053f057290 */ /* 0x000fca00097fe43f */
[----:B------:R1:W-:Y:S02]  /*00f0*/  UTMACCTL.PF [UR6] ;  /* 0x00000000060079b9 */ /* 0x0003e40008040000 */
[----:B------:R1:W-:Y:S02]  /*0100*/  UTMACCTL.PF [UR8] ;  /* 0x00000000080079b9 */ /* 0x0003e40008040000 */
[----:B------:R1:W-:Y:S02]  /*0110*/  UTMACCTL.PF [UR4] ;  /* 0x00000000040079b9 */ /* 0x0003e40008040000 */
[----:B-1----:R-:W-:Y:S01]  /*0120*/  NOP ;  /* 0x0000000000007918 */ /* 0x002fe20000000000 */
.L_x_1:
[----:B------:R-:W-:Y:S05]  /*0130*/  BSYNC B0 ;  /* 0x0000000000007941 */ /* 0x000fea0003800000 */
.L_x_0:
[----:B------:R-:W1:Y:S02]  /*0140*/  SHFL.IDX PT, R0, R10, RZ, 0x1f ;  /* 0x00001fff0a007589 */ /* 0x000e6400000e0000 */
[----:B-1----:R-:W-:-:S13]  /*0150*/  ISETP.NE.AND P0, PT, R0, RZ, PT ;  /* 0x000000ff0000720c */ /* 0x002fda0003f05270 */
[----:B------:R-:W-:Y:S05]  /*0160*/  @P0 BRA `(.L_x_2) ;  /* 0x0000000000400947 */ /* 0x000fea0003800000 */
[----:B------:R-:W1:Y:S01]  /*0170*/  S2UR UR8, SR_CgaCtaId ;  /* 0x00000000000879c3 */ /* 0x000e620000008800 */
[----:B------:R-:W-:Y:S01]  /*0180*/  UMOV UR4, 0x400 ;  /* 0x0000040000047882 */ /* 0x000fe20000000000 */
[----:B------:R-:W-:Y:S01]  /*0190*/  UMOV UR5, 0x1 ;  /* 0x0000000100057882 */ /* 0x000fe20000000000 */
[----:B------:R-:W-:Y:S01]  /*01a0*/  UMOV UR6, 0x80 ;  /* 0x0000008000067882 */ /* 0x000fe20000000000 */
[----:B------:R-:W-:Y:S01]  /*01b0*/  ELECT P0, URZ, PT ;  /* 0x00000000003f782f */ /* 0x000fe20003800000 */
[----:B------:R-:W-:-:S04]  /*01c0*/  UIADD3 UR6, -UR6, 0x100000, URZ ;  /* 0x0010000006067890 */ /* 0x000fc8000fffe13f */
[----:B------:R-:W-:Y:S02]  /*01d0*/  USHF.L.U32 UR7, UR6, 0xb, URZ ;  /* 0x0000000b06077899 */ /* 0x000fe4000800063f */
[----:B------:R-:W-:Y:S02]  /*01e0*/  USHF.L.U32 UR6, UR6, 0x1, URZ ;  /* 0x0000000106067899 */ /* 0x000fe4000800063f */
[----:B-1----:R-:W-:Y:S02]  /*01f0*/  ULEA UR8, UR8, UR4, 0x18 ;  /* 0x0000000408087291 */ /* 0x002fe4000f8ec03f */
[----:B------:R-:W-:-:S04]  /*0200*/  UIADD3 UR4, -UR5, 0x100000, URZ ;  /* 0x0010000005047890 */ /* 0x000fc8000fffe13f */
[----:B------:R-:W-:Y:S02]  /*0210*/  USHF.L.U32 UR5, UR4, 0xb, URZ ;  /* 0x0000000b04057899 */ /* 0x000fe4000800063f */
[----:B------:R-:W-:Y:S01]  /*0220*/  USHF.L.U32 UR4, UR4, 0x1, URZ ;  /* 0x0000000104047899 */ /* 0x000fe2000800063f */
[----:B------:R-:W1:Y:S11]  /*0230*/  FENCE.VIEW.ASYNC.S ;  /* 0x00000000000073c6 */ /* 0x000e760000000000 */
[----:B-1----:R1:W2:Y:S01]  /*0240*/  SYNCS.EXCH.64 URZ, [UR8+0x3f040], UR4 ;  /* 0x03f04004083f75b2 */ /* 0x0022a20008000100 */
[----:B------:R1:W3:Y:S01]  /*0250*/  SYNCS.EXCH.64 URZ, [UR8+0x3f048], UR6 ;  /* 0x03f04806083f75b2 */ /* 0x0002e20008000100 */
[----:B------:R-:W-:Y:S01]  /*0260*/  NOP ;  /* 0x0000000000007918 */ /* 0x000fe20000000000 */
.L_x_2:
[----:B------:R-:W4:Y:S01]  /*0270*/  SHFL.IDX PT, R0, R10, RZ, 0x1f ;  /* 0x00001fff0a007589 */ /* 0x000f2200000e0000 */
[----:B------:R-:W-:Y:S01]  /*0280*/  NOP ;  /* 0x0000000000007918 */ /* 0x000fe20000000000 */
[----:B----4-:R-:W-:-:S13]  /*0290*/  ISETP.NE.AND P0, PT, R0, RZ, PT ;  /* 0x000000ff0000720c */ /* 0x010fda0003f05270 */
[----:B------:R-:W-:Y:S05]  /*02a0*/  @P0 BRA `(.L_x_3) ;  /* 0x0000000000580947 */ /* 0x000fea0003800000 */
[----:B-1----:R-:W1:Y:S01]  /*02b0*/  S2UR UR5, SR_CgaCtaId ;  /* 0x00000000000579c3 */ /* 0x002e620000008800 */
[----:B------:R-:W-:Y:S01]  /*02c0*/  UMOV UR4, 0x400 ;  /* 0x0000040000047882 */ /* 0x000fe20000000000 */
[----:B------:R-:W-:Y:S01]  /*02d0*/  UMOV UR6, 0x1 ;  /* 0x0000000100067882 */ /* 0x000fe20000000000 */
[----:B------:R-:W-:Y:S01]  /*02e0*/  UMOV UR7, 0x80 ;  /* 0x0000008000077882 */ /* 0x000fe20000000000 */
[----:B------:R-:W-:Y:S01]  /*02f0*/  ELECT P0, URZ, PT ;  /* 0x00000000003f782f */ /* 0x000fe20003800000 */
[----:B-1----:R-:W-:Y:S02]  /*0300*/  ULEA UR8, UR5, UR4, 0x18 ;  /* 0x0000000405087291 */ /* 0x002fe4000f8ec03f */
[----:B------:R-:W-:-:S04]  /*0310*/  UIADD3 UR4, -UR6, 0x100000, URZ ;  /* 0x0010000006047890 */ /* 0x000fc8000fffe13f */
[----:B------:R-:W-:Y:S02]  /*0320*/  USHF.L.U32 UR5, UR4, 0xb, URZ ;  /* 0x0000000b04057899 */ /* 0x000fe4000800063f */
[----:B------:R-:W-:Y:S02]  /*0330*/  USHF.L.U32 UR4, UR4, 0x1, URZ ;  /* 0x0000000104047899 */ /* 0x000fe4000800063f */
[----:B------:R-:W-:-:S04]  /*0340*/  UIADD3 UR6, -UR7, 0x100000, URZ ;  /* 0x0010000007067890 */ /* 0x000fc8000fffe13f */
[----:B------:R-:W-:Y:S02]  /*0350*/  USHF.L.U32 UR7, UR6, 0xb, URZ ;  /* 0x0000000b06077899 */ /* 0x000fe4000800063f */
[----:B------:R-:W-:Y:S01]  /*0360*/  USHF.L.U32 UR6, UR6, 0x1, URZ ;  /* 0x0000000106067899 */ /* 0x000fe2000800063f */
[----:B------:R-:W1:Y:S03]  /*0370*/  FENCE.VIEW.ASYNC.S ;  /* 0x00000000000073c6 */ /* 0x000e660000000000 */
[----:B-1----:R4:W1:Y:S08]  /*0380*/  SYNCS.EXCH.64 URZ, [UR8+0x3f000], UR4 ;  /* 0x03f00004083f75b2 */ /* 0x0028700008000100 */
[----:B------:R4:W1:Y:S01]  /*0390*/  SYNCS.EXCH.64 URZ, [UR8+0x3f020], UR6 ;  /* 0x03f02006083f75b2 */ /* 0x0008620008000100 */
[----:B------:R4:W1:Y:S01]  /*03a0*/  SYNCS.EXCH.64 URZ, [UR8+0x3f008], UR4 ;  /* 0x03f00804083f75b2 */ /* 0x0008620008000100 */
[----:B------:R4:W1:Y:S01]  /*03b0*/  SYNCS.EXCH.64 URZ, [UR8+0x3f028], UR6 ;  /* 0x03f02806083f75b2 */ /* 0x0008620008000100 */
[----:B------:R4:W1:Y:S01]  /*03c0*/  SYNCS.EXCH.64 URZ, [UR8+0x3f010], UR4 ;  /* 0x03f01004083f75b2 */ /* 0x0008620008000100 */
[----:B------:R4:W1:Y:S01]  /*03d0*/  SYNCS.EXCH.64 URZ, [UR8+0x3f030], UR6 ;  /* 0x03f03006083f75b2 */ /* 0x0008620008000100 */
[----:B------:R4:W1:Y:S01]  /*03e0*/  SYNCS.EXCH.64 URZ, [UR8+0x3f018], UR4 ;  /* 0x03f01804083f75b2 */ /* 0x0008620008000100 */
[----:B------:R4:W1:Y:S02]  /*03f0*/  SYNCS.EXCH.64 URZ, [UR8+0x3f038], UR6 ;  /* 0x03f03806083f75b2 */ /* 0x0008640008000100 */
[----:B----4-:R-:W-:Y:S01]  /*0400*/  NOP ;  /* 0x0000000000007918 */ /* 0x010fe20000000000 */
.L_x_3:
        /* <DEDUP_REMOVED lines=26> */
.L_x_4:
[----:B------:R-:W4:Y:S01]  /*05b0*/  SHFL.IDX PT, R10, R10, RZ, 0x1f ;  /* 0x00001fff0a0a7589 */ /* 0x000f2200000e0000 */
[----:B------:R-:W-:Y:S01]  /*05c0*/  ELECT P0, URZ, PT ;  /* 0x00000000003f782f */ /* 0x000fe20003800000 */
[----:B------:R-:W-:Y:S01]  /*05d0*/  NOP ;  /* 0x0000000000007918 */ /* 0x000fe20000000000 */
[----:B------:R-:W4:Y:S01]  /*05e0*/  S2UR UR44, SR_CTAID.Y ;  /* 0x00000000002c79c3 */ /* 0x000f220000002600 */
[----:B------:R-:W-:Y:S01]  /*05f0*/  BSSY B0, `(.L_x_5) ;  /* 0x0000047000007945 */ /* 0x000fe20003800000 */
[----:B------:R-:W-:Y:S02]  /*0600*/  MOV R9, RZ ;  /* 0x000000ff00097202 */ /* 0x000fe40000000f00 */
[----:B------:R-:W-:-:S04]  /*0610*/  LOP3.LUT R17, R16, 0x7f, RZ, 0xc0, !PT ;  /* 0x0000007f10117812 */ /* 0x000fc800078ec0ff */
[----:B------:R-:W4:Y:S08]  /*0620*/  S2UR UR45, SR_CTAID.Z ;  /* 0x00000000002d79c3 */ /* 0x000f300000002700 */
[----:B-123--:R-:W-:Y:S01]  /*0630*/  BAR.SYNC.DEFER_BLOCKING 0x0 ;  /* 0x0000000000007b1d */ /* 0x00efe20000010000 */
[----:B----4-:R-:W-:-:S13]  /*0640*/  ISETP.EQ.AND P1, PT, R10, RZ, P0 ;  /* 0x000000ff0a00720c */ /* 0x010fda0000722270 */
[----:B------:R-:W-:Y:S05]  /*0650*/  @!P1 BRA `(.L_x_6) ;  /* 0x0000000400009947 */ /* 0x000fea0003800000 */
[----:B------:R-:W1:Y:S01]  /*0660*/  S2R R3, SR_CgaCtaId ;  /* 0x0000000000037919 */ /* 0x000e620000008800 */
[----:B------:R-:W-:Y:S02]  /*0670*/  MOV R0, 0x400 ;  /* 0x0000040000007802 */ /* 0x000fe40000000f00 */
[----:B------:R-:W-:Y:S02]  /*0680*/  MOV R2, 0x1 ;  /* 0x0000000100027802 */ /* 0x000fe40000000f00 */
[----:B------:R-:W-:Y:S02]  /*0690*/  ISETP.NE.AND P3, PT, R17, RZ, PT ;  /* 0x000000ff1100720c */ /* 0x000fe40003f65270 */
[----:B-1----:R-:W-:Y:S02]  /*06a0*/  LEA R3, R3, R0, 0x18 ;  /* 0x0000000003037211 */ /* 0x002fe400078ec0ff */
[----:B------:R-:W-:-:S04]  /*06b0*/  SHF.L.U32 R0, R2, 0x1f, RZ ;  /* 0x0000001f02007819 */ /* 0x000fc800000006ff */
[----:B------:R-:W1:Y:S02]  /*06c0*/  SYNCS.PHASECHK.TRANS64.TRYWAIT P2, [R3+URZ+0x3f048], R0 ;  /* 0x03f04800030075a7 */ /* 0x000e64000804017f */
[----:B-1----:R-:W-:Y:S05]  /*06d0*/  @!P2 BRA `(.L_x_7) ;  /* 0x000000cc00c0a947 */ /* 0x002fea0003800000 */
.L_x_69:
[----:B------:R-:W-:Y:S05]  /*06e0*/  @P3 BRA `(.L_x_8) ;  /* 0x0000000000143947 */ /* 0x000fea0003800000 */
[----:B------:R-:W-:Y:S02]  /*06f0*/  LOP3.LUT P2, RZ, R16, 0x1f, RZ, 0xc0, !PT ;  /* 0x0000001f10ff7812 */ /* 0x000fe4000784c0ff */
[----:B-1----:R-:W-:-:S04]  /*0700*/  MOV R0, 0x7000 ;  /* 0x0000700000007802 */ /* 0x002fc80000000f00 */
[----:B------:R2:W-:Y:S07]  /*0710*/  SYNCS.ARRIVE.TRANS64 RZ, [R3+URZ+0x3f040], R0 ;  /* 0x03f0400003ff79a7 */ /* 0x0005ee000800003f */
[----:B------:R-:W-:Y:S05]  /*0720*/  @!P2 BRA `(.L_x_8) ;  /* 0x000000000004a947 */ /* 0x000fea0003800000 */
[----:B------:R-:W-:Y:S01]  /*0730*/  BPT.TRAP 0x1 ;  /* 0x000000040000795c */ /* 0x000fe20000300000 */
.L_x_8:
[----:B------:R-:W3:Y:S01]  /*0740*/  S2UR UR11, SR_CTAID.X ;  /* 0x00000000000b79c3 */ /* 0x000ee20000002500 */
[----:B------:R-:W-:Y:S01]  /*0750*/  R2UR UR8, R3 ;  /* 0x00000000030872ca */ /* 0x000fe200000e0000 */
[----:B------:R-:W-:Y:S01]  /*0760*/  ULDC.64 UR4, c[0x0][0x198] ;  /* 0x0000660000047ab9 */ /* 0x000fe20000000a00 */
[----:B------:R-:W-:Y:S01]  /*0770*/  UMOV UR6, 0x0 ;  /* 0x0000000000067882 */ /* 0x000fe20000000000 */
[----:B------:R-:W-:Y:S01]  /*0780*/  UIADD3 UR4, UP0, UR4, 0xf0, URZ ;  /* 0x000000f004047890 */ /* 0x000fe2000ff1e03f */
[----:B------:R-:W-:Y:S01]  /*0790*/  UMOV UR7, 0x10000000 ;  /* 0x1000000000077882 */ /* 0x000fe20000000000 */
[----:B------:R-:W-:Y:S02]  /*07a0*/  UMOV UR10, URZ ;  /* 0x0000003f000a7c82 */ /* 0x000fe40008000000 */
[----:B------:R-:W-:Y:S01]  /*07b0*/  UIADD3.X UR5, URZ, UR5, URZ, UP0, !UPT ;  /* 0x000000053f057290 */ /* 0x000fe200087fe43f */
[----:B------:R-:W-:Y:S01]  /*07c0*/  UMOV UR12, UR44 ;  /* 0x0000002c000c7c82 */ /* 0x000fe20008000000 */
[----:B------:R-:W-:Y:S01]  /*07d0*/  UMOV UR13, UR45 ;  /* 0x0000002d000d7c82 */ /* 0x000fe20008000000 */
[----:B------:R-:W-:Y:S01]  /*07e0*/  UMOV UR50, 0x20 ;  /* 0x0000002000327882 */ /* 0x000fe20000000000 */
[----:B------:R-:W-:-:S02]  /*07f0*/  UMOV UR52, UR44 ;  /* 0x0000002c00347c82 */ /* 0x000fc40008000000 */
[----:B------:R-:W-:Y:S02]  /*0800*/  UIADD3 UR9, UR8, 0x3f040, URZ ;  /* 0x0003f04008097890 */ /* 0x000fe4000fffe03f */
[----:B------:R-:W-:Y:S02]  /*0810*/  UIADD3 UR48, UR8, 0x1000, URZ ;  /* 0x0000100008307890 */ /* 0x000fe4000fffe03f */
[----:B------:R-:W-:Y:S02]  /*0820*/  UIADD3 UR40, UR8, 0x2000, URZ ;  /* 0x0000200008287890 */ /* 0x000fe4000fffe03f */
[----:B------:R-:W-:Y:S02]  /*0830*/  UIADD3 UR32, UR8, 0x3000, URZ ;  /* 0x0000300008207890 */ /* 0x000fe4000fffe03f */
[----:B------:R-:W-:Y:S02]  /*0840*/  UIADD3 UR24, UR8, 0x4000, URZ ;  /* 0x0000400008187890 */ /* 0x000fe4000fffe03f */
[----:B---3--:R-:W-:-:S02]  /*0850*/  USHF.L.U32 UR11, UR11, 0x6, URZ ;  /* 0x000000060b0b7899 */ /* 0x008fc4000800063f */
[----:B------:R-:W-:Y:S01]  /*0860*/  UIADD3 UR16, UR8, 0x5000, URZ ;  /* 0x0000500008107890 */ /* 0x000fe2000fffe03f */
[----:B------:R-:W-:Y:S01]  /*0870*/  UMOV UR53, UR45 ;  /* 0x0000002d00357c82 */ /* 0x000fe20008000000 */
[----:B------:R-:W-:Y:S01]  /*0880*/  UMOV UR49, UR9 ;  /* 0x0000000900317c82 */ /* 0x000fe20008000000 */
[----:B------:R-:W-:Y:S02]  /*0890*/  UMOV UR42, 0x40 ;  /* 0x00000040002a7882 */ /* 0x000fe40000000000 */
[----:B------:R-:W-:Y:S01]  /*08a0*/  UMOV UR51, UR11 ;  /* 0x0000000b00337c82 */ /* 0x000fe20008000000 */
[----:B------:R-:W-:Y:S01]  /*08b0*/  UMOV UR41, UR9 ;  /* 0x0000000900297c82 */ /* 0x000fe20008000000 */
[----:B------:R3:W-:Y:S01]  /*08c0*/  UTMALDG.4D [UR8], [UR4], desc[UR6] ;  /* 0x00000608040075b4 */ /* 0x0007e20008019000 */
[----:B------:R-:W-:Y:S01]  /*08d0*/  UMOV UR43, UR11 ;  /* 0x0000000b002b7c82 */ /* 0x000fe20008000000 */
[----:B------:R-:W-:Y:S01]  /*08e0*/  UMOV UR34, 0x60 ;  /* 0x0000006000227882 */ /* 0x000fe20000000000 */
[----:B------:R-:W-:Y:S01]  /*08f0*/  UMOV UR36, UR44 ;  /* 0x0000002c00247c82 */ /* 0x000fe20008000000 */
[----:B------:R-:W-:Y:S01]  /*0900*/  UMOV UR37, UR45 ;  /* 0x0000002d00257c82 */ /* 0x000fe20008000000 */
[----:B------:R-:W-:Y:S01]  /*0910*/  UMOV UR33, UR9 ;  /* 0x0000000900217c82 */ /* 0x000fe20008000000 */
[----:B------:R-:W-:Y:S01]  /*0920*/  UMOV UR35, UR11 ;  /* 0x0000000b00237c82 */ /* 0x000fe20008000000 */
[----:B------:R-:W-:Y:S01]  /*0930*/  UMOV UR26, 0x80 ;  /* 0x00000080001a7882 */ /* 0x000fe20000000000 */
[----:B------:R4:W-:Y:S01]  /*0940*/  UTMALDG.4D [UR48], [UR4], desc[UR6] ;  /* 0x00000630040075b4 */ /* 0x0009e20008019000 */
[----:B------:R-:W-:Y:S01]  /*0950*/  UMOV UR28, UR44 ;  /* 0x0000002c001c7c82 */ /* 0x000fe20008000000 */
[----:B------:R-:W-:Y:S01]  /*0960*/  UMOV UR29, UR45 ;  /* 0x0000002d001d7c82 */ /* 0x000fe20008000000 */
[----:B------:R-:W-:Y:S01]  /*0970*/  UMOV UR25, UR9 ;  /* 0x0000000900197c82 */ /* 0x000fe20008000000 */
[----:B------:R-:W-:Y:S01]  /*0980*/  UMOV UR27, UR11 ;  /* 0x0000000b001b7c82 */ /* 0x000fe20008000000 */
[----:B------:R-:W-:Y:S01]  /*0990*/  UMOV UR18, 0xa0 ;  /* 0x000000a000127882 */ /* 0x000fe20000000000 */
[----:B------:R-:W-:Y:S01]  /*09a0*/  UMOV UR20, UR44 ;  /* 0x0000002c00147c82 */ /* 0x000fe20008000000 */
[----:B------:R-:W-:Y:S01]  /*09b0*/  UMOV UR21, UR45 ;  /* 0x0000002d00157c82 */ /* 0x000fe20008000000 */
[----:B------:R4:W-:Y:S01]  /*09c0*/  UTMALDG.4D [UR40], [UR4], desc[UR6] ;  /* 0x00000628040075b4 */ /* 0x0009e20008019000 */
[----:B------:R-:W-:Y:S01]  /*09d0*/  UMOV UR17, UR9 ;  /* 0x0000000900117c82 */ /* 0x000fe20008000000 */
[----:B------:R-:W-:Y:S01]  /*09e0*/  UMOV UR19, UR11 ;  /* 0x0000000b00137c82 */ /* 0x000fe20008000000 */
[----:B------:R4:W-:Y:S01]  /*09f0*/  UTMALDG.4D [UR32], [UR4], desc[UR6] ;  /* 0x00000620040075b4 */ /* 0x0009e20008019000 */
[----:B---3--:R-:W-:Y:S01]  /*0a00*/  UIADD3 UR8, UR8, 0x6000, URZ ;  /* 0x0000600008087890 */ /* 0x008fe2000fffe03f */
[----:B------:R-:W-:Y:S01]  /*0a10*/  UMOV UR10, 0xc0 ;  /* 0x000000c0000a7882 */ /* 0x000fe20000000000 */
[----:B------:R4:W-:Y:S01]  /*0a20*/  UTMALDG.4D [UR24], [UR4], desc[UR6] ;  /* 0x00000618040075b4 */ /* 0x0009e20008019000 */
[----:B------:R4:W-:Y:S06]  /*0a30*/  UTMALDG.4D [UR16], [UR4], desc[UR6] ;  /* 0x00000610040075b4 */ /* 0x0009ec0008019000 */
[----:B------:R4:W-:Y:S02]  /*0a40*/  UTMALDG.4D [UR8], [UR4], desc[UR6] ;  /* 0x00000608040075b4 */ /* 0x0009e40008019000 */
[----:B----4-:R-:W-:Y:S01]  /*0a50*/  NOP ;  /* 0x0000000000007918 */ /* 0x010fe20000000000 */
.L_x_6:
[----:B------:R-:W-:Y:S05]  /*0a60*/  BSYNC B0 ;  /* 0x0000000000007941 */ /* 0x000fea0003800000 */
.L_x_5:
[----:B------:R-:W1:Y:S01]  /*0a70*/  LDC R211, c[0x0][0x28c] ;  /* 0x0000a300ffd37b82 */ /* 0x000e620000000800 */
[----:B------:R-:W-:Y:S01]  /*0a80*/  BSSY B0, `(.L_x_9) ;  /* 0x000011a000007945 */ /* 0x000fe20003800000 */
[----:B------:R-:W-:Y:S01]  /*0a90*/  IMAD.MOV.U32 R8, RZ, RZ, 0x1 ;  /* 0x00000001ff087424 */ /* 0x000fe200078e00ff */
[----:B------:R-:W-:Y:S02]  /*0aa0*/  MOV R7, RZ ;  /* 0x000000ff00077202 */ /* 0x000fe40000000f00 */
[----:B-12---:R-:W-:-:S04]  /*0ab0*/  IADD3 R0, R211, 0x7f, RZ ;  /* 0x0000007fd3007810 */ /* 0x006fc80007ffe0ff */
[----:B------:R-:W-:-:S04]  /*0ac0*/  SHF.R.S32.HI R3, RZ, 0x1f, R0 ;  /* 0x0000001fff037819 */ /* 0x000fc80000011400 */
[----:B------:R-:W-:-:S04]  /*0ad0*/  LEA.HI R3, R3, R0, RZ, 0x7 ;  /* 0x0000000003037211 */ /* 0x000fc800078f38ff */
[----:B------:R-:W-:-:S04]  /*0ae0*/  SHF.R.S32.HI R210, RZ, 0x7, R3 ;  /* 0x00000007ffd27819 */ /* 0x000fc80000011403 */
[----:B------:R-:W-:Y:S01]  /*0af0*/  SHF.L.U32 R6, R210, 0x1, RZ ;  /* 0x00000001d2067819 */ /* 0x000fe200000006ff */
[----:B------:R-:W-:Y:S06]  /*0b00*/  @!P1 BRA `(.L_x_10) ;  /* 0x0000001000449947 */ /* 0x000fec0003800000 */
[----:B------:R-:W-:Y:S02]  /*0b10*/  ISETP.GE.AND P1, PT, R211, 0x1, PT ;  /* 0x00000001d300780c */ /* 0x000fe40003f26270 */
[----:B------:R-:W-:Y:S02]  /*0b20*/  LOP3.LUT R4, R16, 0x1f, RZ, 0xc0, !PT ;  /* 0x0000001f10047812 */ /* 0x000fe400078ec0ff */
[----:B------:R-:W-:Y:S02]  /*0b30*/  MOV R9, RZ ;  /* 0x000000ff00097202 */ /* 0x000fe40000000f00 */
[----:B------:R-:W-:-:S07]  /*0b40*/  MOV R7, RZ ;  /* 0x000000ff00077202 */ /* 0x000fce0000000f00 */
[----:B------:R-:W-:Y:S05]  /*0b50*/  @!P1 BRA `(.L_x_11) ;  /* 0x0000000400ec9947 */ /* 0x000fea0003800000 */
[----:B------:R-:W1:Y:S01]  /*0b60*/  S2R R3, SR_CgaCtaId ;  /* 0x0000000000037919 */ /* 0x000e620000008800 */
[----:B------:R-:W-:Y:S01]  /*0b70*/  MOV R0, 0x400 ;  /* 0x0000040000007802 */ /* 0x000fe20000000f00 */
[----:B------:R-:W-:Y:S01]  /*0b80*/  IMAD.MOV.U32 R2, RZ, RZ, 0x1 ;  /* 0x00000001ff027424 */ /* 0x000fe200078e00ff */
[----:B------:R-:W-:Y:S02]  /*0b90*/  ISETP.NE.AND P2, PT, R17, RZ, PT ;  /* 0x000000ff1100720c */ /* 0x000fe40003f45270 */
[----:B-1----:R-:W-:Y:S02]  /*0ba0*/  LEA R3, R3, R0, 0x18 ;  /* 0x0000000003037211 */ /* 0x002fe400078ec0ff */
[----:B------:R-:W-:-:S04]  /*0bb0*/  SHF.L.U32 R0, R2, 0x1f, RZ ;  /* 0x0000001f02007819 */ /* 0x000fc800000006ff */
[----:B------:R-:W1:Y:S02]  /*0bc0*/  SYNCS.PHASECHK.TRANS64.TRYWAIT P1, [R3+URZ+0x3f020], R0 ;  /* 0x03f02000030075a7 */ /* 0x000e64000802017f */
[----:B-1----:R-:W-:Y:S05]  /*0bd0*/  @!P1 BRA `(.L_x_12) ;  /* 0x000000c800949947 */ /* 0x002fea0003800000 */
.L_x_70:
[----:B------:R-:W-:Y:S01]  /*0be0*/  MOV R7, 0x1 ;  /* 0x0000000100077802 */ /* 0x000fe20000000f00 */
[----:B------:R-:W-:Y:S06]  /*0bf0*/  @P2 BRA `(.L_x_13) ;  /* 0x0000000000142947 */ /* 0x000fec0003800000 */
[----:B------:R-:W-:Y:S02]  /*0c00*/  ISETP.NE.AND P1, PT, R4, RZ, PT ;  /* 0x000000ff0400720c */ /* 0x000fe40003f25270 */
[----:B-1----:R-:W-:-:S04]  /*0c10*/  MOV R0, 0xe000 ;  /* 0x0000e00000007802 */ /* 0x002fc80000000f00 */
[----:B------:R2:W-:Y:S07]  /*0c20*/  SYNCS.ARRIVE.TRANS64 RZ, [R3+URZ+0x3f000], R0 ;  /* 0x03f0000003ff79a7 */ /* 0x0005ee000800003f */
[----:B------:R-:W-:Y:S05]  /*0c30*/  @!P1 BRA `(.L_x_13) ;  /* 0x0000000000049947 */ /* 0x000fea0003800000 */
[----:B------:R-:W-:Y:S01]  /*0c40*/  BPT.TRAP 0x1 ;  /* 0x000000040000795c */ /* 0x000fe20000300000 */
.L_x_13:
[----:B------:R-:W-:Y:S01]  /*0c50*/  R2UR UR14, R3 ;  /* 0x00000000030e72ca */ /* 0x000fe200000e0000 */
[----:B------:R-:W3:Y:S01]  /*0c60*/  S2R R5, SR_CgaCtaId ;  /* 0x0000000000057919 */ /* 0x000ee20000008800 */
[----:B------:R-:W-:Y:S01]  /*0c70*/  ULDC.64 UR4, c[0x0][0x198] ;  /* 0x0000660000047ab9 */ /* 0x000fe20000000a00 */
[----:B------:R-:W-:Y:S01]  /*0c80*/  UMOV UR27, URZ ;  /* 0x0000003f001b7c82 */ /* 0x000fe20008000000 */
[----:B------:R-:W-:Y:S01]  /*0c90*/  UIADD3 UR4, UP0, UR4, 0x1f0, URZ ;  /* 0x000001f004047890 */ /* 0x000fe2000ff1e03f */
[----:B-12---:R-:W-:Y:S01]  /*0ca0*/  MOV R0, 0x400 ;  /* 0x0000040000007802 */ /* 0x006fe20000000f00 */
[----:B------:R-:W-:Y:S01]  /*0cb0*/  UMOV UR6, 0x0 ;  /* 0x0000000000067882 */ /* 0x000fe20000000000 */
[----:B------:R-:W-:Y:S01]  /*0cc0*/  UMOV UR7, 0x10000000 ;  /* 0x1000000000077882 */ /* 0x000fe20000000000 */
[----:B------:R-:W-:Y:S01]  /*0cd0*/  UIADD3.X UR5, URZ, UR5, URZ, UP0, !UPT ;  /* 0x000000053f057290 */ /* 0x000fe200087fe43f */
[----:B------:R-:W-:Y:S01]  /*0ce0*/  MOV R3, 0x1 ;  /* 0x0000000100037802 */ /* 0x000fe20000000f00 */
[----:B------:R-:W-:Y:S01]  /*0cf0*/  UMOV UR26, URZ ;  /* 0x0000003f001a7c82 */ /* 0x000fe20008000000 */
[----:B------:R-:W-:Y:S01]  /*0d00*/  UMOV UR28, UR44 ;  /* 0x0000002c001c7c82 */ /* 0x000fe20008000000 */
[----:B------:R-:W-:Y:S01]  /*0d10*/  UMOV UR29, UR45 ;  /* 0x0000002d001d7c82 */ /* 0x000fe20008000000 */
[----:B------:R-:W-:Y:S01]  /*0d20*/  UIADD3 UR24, UR14, 0x7000, URZ ;  /* 0x000070000e187890 */ /* 0x000fe2000fffe03f */
[----:B------:R-:W-:Y:S01]  /*0d30*/  SHF.L.U32 R3, R3, 0x1f, RZ ;  /* 0x0000001f03037819 */ /* 0x000fe200000006ff */
[----:B------:R-:W-:Y:S01]  /*0d40*/  UIADD3 UR25, UR14, 0x3f000, URZ ;  /* 0x0003f0000e197890 */ /* 0x000fe2000fffe03f */
[----:B------:R-:W-:Y:S01]  /*0d50*/  ISETP.NE.AND P2, PT, R17, RZ, PT ;  /* 0x000000ff1100720c */ /* 0x000fe20003f45270 */
[----:B------:R-:W-:Y:S01]  /*0d60*/  UIADD3 UR8, UR14, 0x9000, URZ ;  /* 0x000090000e087890 */ /* 0x000fe2000fffe03f */
[----:B------:R-:W-:Y:S01]  /*0d70*/  UMOV UR10, 0x20 ;  /* 0x00000020000a7882 */ /* 0x000fe20000000000 */
[----:B------:R-:W-:Y:S01]  /*0d80*/  UMOV UR12, UR44 ;  /* 0x0000002c000c7c82 */ /* 0x000fe20008000000 */
[----:B------:R-:W-:Y:S01]  /*0d90*/  UMOV UR13, UR45 ;  /* 0x0000002d000d7c82 */ /* 0x000fe20008000000 */
[----:B------:R-:W-:Y:S01]  /*0da0*/  UMOV UR11, UR27 ;  /* 0x0000001b000b7c82 */ /* 0x000fe20008000000 */
[----:B------:R-:W-:-:S02]  /*0db0*/  UMOV UR9, UR25 ;  /* 0x0000001900097c82 */ /* 0x000fc40008000000 */
[----:B------:R1:W-:Y:S01]  /*0dc0*/  UTMALDG.4D [UR24], [UR4], desc[UR6] ;  /* 0x00000618040075b4 */ /* 0x0003e20008019000 */
[----:B------:R-:W-:Y:S01]  /*0dd0*/  UIADD3 UR16, UR14, 0xb000, URZ ;  /* 0x0000b0000e107890 */ /* 0x000fe2000fffe03f */
[----:B------:R-:W-:Y:S01]  /*0de0*/  UMOV UR18, 0x40 ;  /* 0x0000004000127882 */ /* 0x000fe20000000000 */
[----:B------:R-:W-:Y:S01]  /*0df0*/  UMOV UR20, UR44 ;  /* 0x0000002c00147c82 */ /* 0x000fe20008000000 */
[----:B------:R-:W-:Y:S01]  /*0e00*/  UMOV UR21, UR45 ;  /* 0x0000002d00157c82 */ /* 0x000fe20008000000 */
[----:B------:R-:W-:Y:S01]  /*0e10*/  UMOV UR19, UR27 ;  /* 0x0000001b00137c82 */ /* 0x000fe20008000000 */
[----:B------:R-:W-:Y:S01]  /*0e20*/  UMOV UR17, UR25 ;  /* 0x0000001900117c82 */ /* 0x000fe20008000000 */
[----:B------:R2:W-:Y:S01]  /*0e30*/  UTMALDG.4D [UR8], [UR4], desc[UR6] ;  /* 0x00000608040075b4 */ /* 0x0005e20008019000 */
[----:B---3--:R-:W-:-:S04]  /*0e40*/  LEA R2, R5, R0, 0x18 ;  /* 0x0000000005027211 */ /* 0x008fc800078ec0ff */
[----:B------:R-:W-:Y:S01]  /*0e50*/  LEA R0, R7, R2, 0x3 ;  /* 0x0000000207007211 */ /* 0x000fe200078e18ff */
[----:B------:R3:W-:Y:S01]  /*0e60*/  UTMALDG.4D [UR16], [UR4], desc[UR6] ;  /* 0x00000610040075b4 */ /* 0x0007e20008019000 */
[----:B-1----:R-:W-:Y:S01]  /*0e70*/  UIADD3 UR24, UR14, 0xf000, URZ ;  /* 0x0000f0000e187890 */ /* 0x002fe2000fffe03f */
[----:B------:R-:W-:Y:S01]  /*0e80*/  UMOV UR26, 0x80 ;  /* 0x00000080001a7882 */ /* 0x000fe20000000000 */
[----:B--2---:R-:W-:Y:S01]  /*0e90*/  UIADD3 UR8, UR14, 0xd000, URZ ;  /* 0x0000d0000e087890 */ /* 0x004fe2000fffe03f */
[----:B------:R-:W-:Y:S01]  /*0ea0*/  UMOV UR10, 0x60 ;  /* 0x00000060000a7882 */ /* 0x000fe20000000000 */
[----:B---3--:R-:W-:-:S07]  /*0eb0*/  UIADD3 UR16, UR14, 0x11000, URZ ;  /* 0x000110000e107890 */ /* 0x008fce000fffe03f */
[----:B------:R1:W-:Y:S01]  /*0ec0*/  UTMALDG.4D [UR8], [UR4], desc[UR6] ;  /* 0x00000608040075b4 */ /* 0x0003e20008019000 */
[----:B------:R-:W-:Y:S01]  /*0ed0*/  UMOV UR18, 0xa0 ;  /* 0x000000a000127882 */ /* 0x000fe20000000000 */
[----:B------:R2:W-:Y:S01]  /*0ee0*/  UTMALDG.4D [UR24], [UR4], desc[UR6] ;  /* 0x00000618040075b4 */ /* 0x0005e20008019000 */
[----:B------:R2:W-:Y:S01]  /*0ef0*/  UTMALDG.4D [UR16], [UR4], desc[UR6] ;  /* 0x00000610040075b4 */ /* 0x0005e20008019000 */
[----:B-1----:R-:W-:Y:S01]  /*0f00*/  UIADD3 UR8, UR14, 0x13000, URZ ;  /* 0x000130000e087890 */ /* 0x002fe2000fffe03f */
[----:B------:R-:W-:-:S08]  /*0f10*/  UMOV UR10, 0xc0 ;  /* 0x000000c0000a7882 */ /* 0x000fd00000000000 */
[----:B------:R2:W-:Y:S01]  /*0f20*/  UTMALDG.4D [UR8], [UR4], desc[UR6] ;  /* 0x00000608040075b4 */ /* 0x0005e20008019000 */
[----:B------:R-:W1:Y:S02]  /*0f30*/  SYNCS.PHASECHK.TRANS64.TRYWAIT P1, [R0+URZ+0x3f020], R3 ;  /* 0x03f02003000075a7 */ /* 0x000e64000802017f */
[----:B-12---:R-:W-:Y:S05]  /*0f40*/  @!P1 BRA `(.L_x_14) ;  /* 0x000000c400cc9947 */ /* 0x006fea0003800000 */
.L_x_71:
[----:B------:R-:W-:Y:S01]  /*0f50*/  IMAD.MOV.U32 R9, RZ, RZ, 0x1 ;  /* 0x00000001ff097424 */ /* 0x000fe200078e00ff */
[----:B------:R-:W-:Y:S06]  /*0f60*/  @P2 BRA `(.L_x_15) ;  /* 0x0000000000142947 */ /* 0x000fec0003800000 */
[----:B------:R-:W-:Y:S02]  /*0f70*/  ISETP.NE.AND P1, PT, R4, RZ, PT ;  /* 0x000000ff0400720c */ /* 0x000fe40003f25270 */
[----:B-1----:R-:W-:-:S04]  /*0f80*/  MOV R3, 0xe000 ;  /* 0x0000e00000037802 */ /* 0x002fc80000000f00 */
[----:B------:R2:W-:Y:S07]  /*0f90*/  SYNCS.ARRIVE.TRANS64 RZ, [R0+URZ+0x3f000], R3 ;  /* 0x03f0000300ff79a7 */ /* 0x0005ee000800003f */
[----:B------:R-:W-:Y:S05]  /*0fa0*/  @!P1 BRA `(.L_x_15) ;  /* 0x0000000000049947 */ /* 0x000fea0003800000 */
[----:B------:R-:W-:Y:S01]  /*0fb0*/  BPT.TRAP 0x1 ;  /* 0x000000040000795c */ /* 0x000fe20000300000 */
.L_x_15:
[C---:B------:R-:W-:Y:S01]  /*0fc0*/  IMAD R2, R7.reuse, 0xe000, R2 ;  /* 0x0000e00007027824 */ /* 0x040fe200078e0202 */
[----:B------:R-:W-:Y:S01]  /*0fd0*/  R2UR UR49, R0 ;  /* 0x00000000003172ca */ /* 0x000fe200000e0000 */
[----:B------:R-:W-:Y:S01]  /*0fe0*/  ULDC.64 UR4, c[0x0][0x198] ;  /* 0x0000660000047ab9 */ /* 0x000fe20000000a00 */
[----:B------:R-:W-:Y:S01]  /*0ff0*/  UMOV UR51, URZ ;  /* 0x0000003f00337c82 */ /* 0x000fe20008000000 */
[----:B------:R-:W-:Y:S01]  /*1000*/  UIADD3 UR4, UP0, UR4, 0x2f0, URZ ;  /* 0x000002f004047890 */ /* 0x000fe2000ff1e03f */
[----:B------:R-:W-:Y:S01]  /*1010*/  R2UR UR14, R2 ;  /* 0x00000000020e72ca */ /* 0x000fe200000e0000 */
[----:B------:R-:W-:Y:S01]  /*1020*/  UMOV UR6, 0x0 ;  /* 0x0000000000067882 */ /* 0x000fe20000000000 */
[----:B------:R-:W-:Y:S01]  /*1030*/  UMOV UR7, 0x10000000 ;  /* 0x1000000000077882 */ /* 0x000fe20000000000 */
[----:B------:R-:W-:Y:S01]  /*1040*/  UIADD3.X UR5, URZ, UR5, URZ, UP0, !UPT ;  /* 0x000000053f057290 */ /* 0x000fe200087fe43f */
[----:B------:R-:W-:Y:S01]  /*1050*/  IADD3 R7, R7, 0x1, RZ ;  /* 0x0000000107077810 */ /* 0x000fe20007ffe0ff */
[----:B------:R-:W-:Y:S01]  /*1060*/  UMOV UR50, URZ ;  /* 0x0000003f00327c82 */ /* 0x000fe20008000000 */
[----:B------:R-:W-:Y:S01]  /*1070*/  UMOV UR52, UR44 ;  /* 0x0000002c00347c82 */ /* 0x000fe20008000000 */
[----:B------:R-:W-:Y:S01]  /*1080*/  UMOV UR53, UR45 ;  /* 0x0000002d00357c82 */ /* 0x000fe20008000000 */
[----:B------:R-:W-:Y:S01]  /*1090*/  UMOV UR34, 0x20 ;  /* 0x0000002000227882 */ /* 0x000fe20000000000 */
[----:B------:R-:W-:Y:S01]  /*10a0*/  UIADD3 UR49, UR49, 0x3f000, URZ ;  /* 0x0003f00031317890 */ /* 0x000fe2000fffe03f */
[----:B------:R-:W-:Y:S01]  /*10b0*/  UMOV UR36, UR44 ;  /* 0x0000002c00247c82 */ /* 0x000fe20008000000 */
[----:B------:R-:W-:-:S02]  /*10c0*/  UMOV UR37, UR45 ;  /* 0x0000002d00257c82 */ /* 0x000fc40008000000 */
[----:B------:R-:W-:Y:S02]  /*10d0*/  UIADD3 UR48, UR14, 0x7000, URZ ;  /* 0x000070000e307890 */ /* 0x000fe4000fffe03f */
[----:B------:R-:W-:Y:S02]  /*10e0*/  UIADD3 UR32, UR14, 0x9000, URZ ;  /* 0x000090000e207890 */ /* 0x000fe4000fffe03f */
[----:B------:R-:W-:Y:S01]  /*10f0*/  UIADD3 UR8, UR14, 0xb000, URZ ;  /* 0x0000b0000e087890 */ /* 0x000fe2000fffe03f */
[----:B------:R-:W-:Y:S01]  /*1100*/  UMOV UR35, UR51 ;  /* 0x0000003300237c82 */ /* 0x000fe20008000000 */
[----:B------:R-:W-:Y:S01]  /*1110*/  UMOV UR33, UR49 ;  /* 0x0000003100217c82 */ /* 0x000fe20008000000 */
[----:B------:R-:W-:Y:S01]  /*1120*/  UMOV UR10, 0x40 ;  /* 0x00000040000a7882 */ /* 0x000fe20000000000 */
[----:B------:R-:W-:Y:S01]  /*1130*/  UMOV UR12, UR44 ;  /* 0x0000002c000c7c82 */ /* 0x000fe20008000000 */
[----:B------:R-:W-:Y:S01]  /*1140*/  UMOV UR13, UR45 ;  /* 0x0000002d000d7c82 */ /* 0x000fe20008000000 */
[----:B------:R-:W-:Y:S01]  /*1150*/  UMOV UR11, UR51 ;  /* 0x00000033000b7c82 */ /* 0x000fe20008000000 */
[----:B------:R-:W-:Y:S01]  /*1160*/  UMOV UR9, UR49 ;  /* 0x0000003100097c82 */ /* 0x000fe20008000000 */
[----:B------:R-:W-:Y:S01]  /*1170*/  UTMALDG.4D [UR48], [UR4], desc[UR6] ;  /* 0x00000630040075b4 */ /* 0x000fe20008019000 */
[----:B------:R-:W-:-:S02]  /*1180*/  UIADD3 UR24, UR14, 0xd000, URZ ;  /* 0x0000d0000e187890 */ /* 0x000fc4000fffe03f */
[----:B------:R-:W-:Y:S02]  /*1190*/  UIADD3 UR40, UR14, 0xf000, URZ ;  /* 0x0000f0000e287890 */ /* 0x000fe4000fffe03f */
[----:B------:R-:W-:Y:S01]  /*11a0*/  UIADD3 UR16, UR14, 0x11000, URZ ;  /* 0x000110000e107890 */ /* 0x000fe2000fffe03f */
[----:B------:R-:W-:Y:S01]  /*11b0*/  UMOV UR26, 0x60 ;  /* 0x00000060001a7882 */ /* 0x000fe20000000000 */
[----:B------:R-:W-:Y:S01]  /*11c0*/  UTMALDG.4D [UR32], [UR4], desc[UR6] ;  /* 0x00000620040075b4 */ /* 0x000fe20008019000 */
        /* <DEDUP_REMOVED lines=8> */
[----:B------:R-:W-:Y:S01]  /*1250*/  UMOV UR18, 0xa0 ;  /* 0x000000a000127882 */ /* 0x000fe20000000000 */
[----:B------:R-:W-:Y:S01]  /*1260*/  UMOV UR20, UR44 ;  /* 0x0000002c00147c82 */ /* 0x000fe20008000000 */
[----:B------:R-:W-:Y:S01]  /*1270*/  UMOV UR21, UR45 ;  /* 0x0000002d00157c82 */ /* 0x000fe20008000000 */
[----:B------:R-:W-:Y:S01]  /*1280*/  UMOV UR19, UR51 ;  /* 0x0000003300137c82 */ /* 0x000fe20008000000 */
[----:B------:R-:W-:Y:S01]  /*1290*/  UMOV UR17, UR49 ;  /* 0x0000003100117c82 */ /* 0x000fe20008000000 */
[----:B------:R4:W-:Y:S01]  /*12a0*/  UTMALDG.4D [UR24], [UR4], desc[UR6] ;  /* 0x00000618040075b4 */ /* 0x0009e20008019000 */
[----:B------:R4:W-:Y:S01]  /*12b0*/  UTMALDG.4D [UR40], [UR4], desc[UR6] ;  /* 0x00000628040075b4 */ /* 0x0009e20008019000 */
[----:B------:R4:W-:Y:S01]  /*12c0*/  UTMALDG.4D [UR16], [UR4], desc[UR6] ;  /* 0x00000610040075b4 */ /* 0x0009e20008019000 */
[----:B---3--:R-:W-:Y:S01]  /*12d0*/  UIADD3 UR8, UR14, 0x13000, URZ ;  /* 0x000130000e087890 */ /* 0x008fe2000fffe03f */
[----:B------:R-:W-:-:S08]  /*12e0*/  UMOV UR10, 0xc0 ;  /* 0x000000c0000a7882 */ /* 0x000fd00000000000 */
[----:B------:R4:W-:Y:S02]  /*12f0*/  UTMALDG.4D [UR8], [UR4], desc[UR6] ;  /* 0x00000608040075b4 */ /* 0x0009e40008019000 */
[----:B----4-:R-:W-:Y:S01]  /*1300*/  NOP ;  /* 0x0000000000007918 */ /* 0x010fe20000000000 */
.L_x_11:
[----:B------:R-:W-:Y:S02]  /*1310*/  ISETP.GE.AND P1, PT, R211, 0x81, PT ;  /* 0x00000081d300780c */ /* 0x000fe40003f26270 */
[----:B------:R-:W-:-:S11]  /*1320*/  MOV R8, 0x1 ;  /* 0x0000000100087802 */ /* 0x000fd60000000f00 */
[----:B------:R-:W-:Y:S05]  /*1330*/  @!P1 BRA `(.L_x_16) ;  /* 0x0000000800349947 */ /* 0x000fea0003800000 */
[----:B-12---:R-:W1:Y:S01]  /*1340*/  S2R R3, SR_CgaCtaId ;  /* 0x0000000000037919 */ /* 0x006e620000008800 */
[----:B------:R-:W-:Y:S02]  /*1350*/  MOV R0, 0x400 ;  /* 0x0000040000007802 */ /* 0x000fe40000000f00 */
[----:B------:R-:W-:Y:S02]  /*1360*/  MOV R2, 0x1 ;  /* 0x0000000100027802 */ /* 0x000fe40000000f00 */
[----:B------:R-:W-:Y:S02]  /*1370*/  ISETP.NE.AND P2, PT, R17, RZ, PT ;  /* 0x000000ff1100720c */ /* 0x000fe40003f45270 */
[----:B-1----:R-:W-:Y:S02]  /*1380*/  LEA R0, R3, R0, 0x18 ;  /* 0x0000000003007211 */ /* 0x002fe400078ec0ff */
[----:B------:R-:W-:-:S03]  /*1390*/  SHF.L.U32 R3, R2, 0x1f, RZ ;  /* 0x0000001f02037819 */ /* 0x000fc600000006ff */
[----:B------:R-:W-:-:S04]  /*13a0*/  IMAD R2, R7, 0x8, R0 ;  /* 0x0000000807027824 */ /* 0x000fc800078e0200 */
[----:B------:R-:W1:Y:S02]  /*13b0*/  SYNCS.PHASECHK.TRANS64.TRYWAIT P1, [R2+URZ+0x3f020], R3 ;  /* 0x03f02003020075a7 */ /* 0x000e64000802017f */
[----:B-1----:R-:W-:Y:S05]  /*13c0*/  @!P1 BRA `(.L_x_17) ;  /* 0x000000c000c09947 */ /* 0x002fea0003800000 */
.L_x_72:
[----:B------:R-:W-:Y:S05]  /*13d0*/  @P2 BRA `(.L_x_18) ;  /* 0x0000000000142947 */ /* 0x000fea0003800000 */
[----:B------:R-:W-:Y:S02]  /*13e0*/  ISETP.NE.AND P1, PT, R4, RZ, PT ;  /* 0x000000ff0400720c */ /* 0x000fe40003f25270 */
[----:B-1----:R-:W-:-:S04]  /*13f0*/  MOV R3, 0xe000 ;  /* 0x0000e00000037802 */ /* 0x002fc80000000f00 */
[----:B------:R2:W-:Y:S07]  /*1400*/  SYNCS.ARRIVE.TRANS64 RZ, [R2+URZ+0x3f000], R3 ;  /* 0x03f0000302ff79a7 */ /* 0x0005ee000800003f */
[----:B------:R-:W-:Y:S05]  /*1410*/  @!P1 BRA `(.L_x_18) ;  /* 0x0000000000049947 */ /* 0x000fea0003800000 */
[----:B------:R-:W-:Y:S01]  /*1420*/  BPT.TRAP 0x1 ;  /* 0x000000040000795c */ /* 0x000fe20000300000 */
.L_x_18:
[----:B------:R-:W-:Y:S01]  /*1430*/  IMAD R0, R7, 0xe000, R0 ;  /* 0x0000e00007007824 */ /* 0x000fe200078e0200 */
[----:B-12---:R-:W1:Y:S01]  /*1440*/  S2R R3, SR_CgaCtaId ;  /* 0x0000000000037919 */ /* 0x006e620000008800 */
[----:B------:R-:W-:Y:S01]  /*1450*/  R2UR UR33, R2 ;  /* 0x00000000022172ca */ /* 0x000fe200000e0000 */
[----:B------:R-:W-:Y:S01]  /*1460*/  ULDC.64 UR4, c[0x0][0x198] ;  /* 0x0000660000047ab9 */ /* 0x000fe20000000a00 */
[----:B------:R-:W-:Y:S01]  /*1470*/  R2UR UR35, R9 ;  /* 0x00000000092372ca */ /* 0x000fe200000e0000 */
        /* <DEDUP_REMOVED lines=11> */
[----:B------:R-:W-:Y:S01]  /*1530*/  MOV R0, 0x400 ;  /* 0x0000040000007802 */ /* 0x000fe20000000f00 */
[----:B------:R-:W-:Y:S01]  /*1540*/  USHF.L.U32 UR35, UR35, 0x7, URZ ;  /* 0x0000000723237899 */ /* 0x000fe2000800063f */
[C---:B------:R-:W-:Y:S01]  /*1550*/  ISETP.NE.AND P2, PT, R7.reuse, 0x4, PT ;  /* 0x000000040700780c */ /* 0x040fe20003f45270 */
[----:B------:R-:W-:Y:S01]  /*1560*/  UIADD3 UR32, UR14, 0x7000, URZ ;  /* 0x000070000e207890 */ /* 0x000fe2000fffe03f */
[C---:B------:R-:W-:Y:S01]  /*1570*/  ISETP.NE.AND P1, PT, R7.reuse, 0x4, PT ;  /* 0x000000040700780c */ /* 0x040fe20003f25270 */
[----:B------:R-:W-:Y:S01]  /*1580*/  UIADD3 UR40, UR14, 0x9000, URZ ;  /* 0x000090000e287890 */ /* 0x000fe2000fffe03f */
[----:B------:R-:W-:Y:S01]  /*1590*/  SEL R7, R7, RZ, P2 ;  /* 0x000000ff07077207 */ /* 0x000fe20001000000 */
[----:B------:R-:W-:Y:S01]  /*15a0*/  UIADD3 UR24, UR14, 0xb000, URZ ;  /* 0x0000b0000e187890 */ /* 0x000fe2000fffe03f */
[----:B------:R-:W-:Y:S01]  /*15b0*/  SEL R8, RZ, 0x1, !P1 ;  /* 0x00000001ff087807 */ /* 0x000fe20004800000 */
[----:B------:R-:W-:Y:S01]  /*15c0*/  UIADD3 UR16, UR14, 0xd000, URZ ;  /* 0x0000d0000e107890 */ /* 0x000fe2000fffe03f */
[----:B------:R-:W-:Y:S01]  /*15d0*/  ISETP.NE.AND P2, PT, R17, RZ, PT ;  /* 0x000000ff1100720c */ /* 0x000fe20003f45270 */
[----:B------:R-:W-:Y:S01]  /*15e0*/  UIADD3 UR8, UR14, 0xf000, URZ ;  /* 0x0000f0000e087890 */ /* 0x000fe2000fffe03f */
[----:B------:R-:W-:Y:S01]  /*15f0*/  UTMALDG.4D [UR32], [UR4], desc[UR6] ;  /* 0x00000620040075b4 */ /* 0x000fe20008019000 */
[----:B------:R-:W-:Y:S01]  /*1600*/  UMOV UR41, UR33 ;  /* 0x0000002100297c82 */ /* 0x000fe20008000000 */
[----:B------:R-:W-:Y:S01]  /*1610*/  UMOV UR43, UR35 ;  /* 0x00000023002b7c82 */ /* 0x000fe20008000000 */
[----:B------:R-:W-:Y:S01]  /*1620*/  UMOV UR26, 0x40 ;  /* 0x00000040001a7882 */ /* 0x000fe20000000000 */
[----:B------:R-:W-:Y:S01]  /*1630*/  UMOV UR28, UR44 ;  /* 0x0000002c001c7c82 */ /* 0x000fe20008000000 */
[----:B------:R-:W-:Y:S01]  /*1640*/  UMOV UR29, UR45 ;  /* 0x0000002d001d7c82 */ /* 0x000fe20008000000 */
        /* <DEDUP_REMOVED lines=8> */
[----:B------:R-:W-:Y:S01]  /*16d0*/  UMOV UR10, 0x80 ;  /* 0x00000080000a7882 */ /* 0x000fe20000000000 */
[----:B------:R-:W-:Y:S01]  /*16e0*/  UMOV UR12, UR44 ;  /* 0x0000002c000c7c82 */ /* 0x000fe20008000000 */
[----:B------:R-:W-:Y:S01]  /*16f0*/  UMOV UR13, UR45 ;  /* 0x0000002d000d7c82 */ /* 0x000fe20008000000 */
[----:B------:R-:W-:Y:S01]  /*1700*/  UMOV UR9, UR33 ;  /* 0x0000002100097c82 */ /* 0x000fe20008000000 */
[----:B------:R-:W-:Y:S01]  /*1710*/  UMOV UR11, UR35 ;  /* 0x00000023000b7c82 */ /* 0x000fe20008000000 */
[----:B-1----:R-:W-:Y:S01]  /*1720*/  LEA R2, R3, R0, 0x18 ;  /* 0x0000000003027211 */ /* 0x002fe200078ec0ff */
[----:B------:R-:W-:Y:S01]  /*1730*/  UTMALDG.4D [UR24], [UR4], desc[UR6] ;  /* 0x00000618040075b4 */ /* 0x000fe20008019000 */
[----:B------:R-:W-:-:S02]  /*1740*/  SHF.L.U32 R0, R8, 0x1f, RZ ;  /* 0x0000001f08007819 */ /* 0x000fc400000006ff */
[----:B------:R-:W-:Y:S01]  /*1750*/  LEA R3, R7, R2, 0x3 ;  /* 0x0000000207037211 */ /* 0x000fe200078e18ff */
[----:B------:R1:W-:Y:S01]  /*1760*/  UTMALDG.4D [UR16], [UR4], desc[UR6] ;  /* 0x00000610040075b4 */ /* 0x0003e20008019000 */
[----:B------:R2:W-:Y:S01]  /*1770*/  UTMALDG.4D [UR8], [UR4], desc[UR6] ;  /* 0x00000608040075b4 */ /* 0x0005e20008019000 */
[----:B-1----:R-:W-:Y:S01]  /*1780*/  UIADD3 UR16, UR14, 0x11000, URZ ;  /* 0x000110000e107890 */ /* 0x002fe2000fffe03f */
[----:B------:R-:W-:Y:S01]  /*1790*/  UMOV UR18, 0xa0 ;  /* 0x000000a000127882 */ /* 0x000fe20000000000 */
[----:B--2---:R-:W-:-:S07]  /*17a0*/  UIADD3 UR8, UR14, 0x13000, URZ ;  /* 0x000130000e087890 */ /* 0x004fce000fffe03f */
[----:B------:R1:W-:Y:S01]  /*17b0*/  UTMALDG.4D [UR16], [UR4], desc[UR6] ;  /* 0x00000610040075b4 */ /* 0x0003e20008019000 */
[----:B------:R-:W-:Y:S02]  /*17c0*/  UMOV UR10, 0xc0 ;  /* 0x000000c0000a7882 */ /* 0x000fe40000000000 */
[----:B------:R1:W-:Y:S01]  /*17d0*/  UTMALDG.4D [UR8], [UR4], desc[UR6] ;  /* 0x00000608040075b4 */ /* 0x0003e20008019000 */
[----:B------:R-:W2:Y:S02]  /*17e0*/  SYNCS.PHASECHK.TRANS64.TRYWAIT P1, [R3+URZ+0x3f020], R0 ;  /* 0x03f02000030075a7 */ /* 0x000ea4000802017f */
[----:B-12---:R-:W-:Y:S05]  /*17f0*/  @!P1 BRA `(.L_x_19) ;  /* 0x000000bc00c89947 */ /* 0x006fea0003800000 */
.L_x_73:
[----:B------:R-:W-:Y:S05]  /*1800*/  @P2 BRA `(.L_x_20) ;  /* 0x0000000000142947 */ /* 0x000fea0003800000 */
[----:B------:R-:W-:Y:S02]  /*1810*/  ISETP.NE.AND P1, PT, R4, RZ, PT ;  /* 0x000000ff0400720c */ /* 0x000fe40003f25270 */
[----:B-1----:R-:W-:-:S04]  /*1820*/  MOV R0, 0xe000 ;  /* 0x0000e00000007802 */ /* 0x002fc80000000f00 */
[----:B------:R2:W-:Y:S07]  /*1830*/  SYNCS.ARRIVE.TRANS64 RZ, [R3+URZ+0x3f000], R0 ;  /* 0x03f0000003ff79a7 */ /* 0x0005ee000800003f */
[----:B------:R-:W-:Y:S05]  /*1840*/  @!P1 BRA `(.L_x_20) ;  /* 0x0000000000049947 */ /* 0x000fea0003800000 */
[----:B------:R-:W-:Y:S01]  /*1850*/  BPT.TRAP 0x1 ;  /* 0x000000040000795c */ /* 0x000fe20000300000 */
.L_x_20:
[----:B------:R-:W-:Y:S01]  /*1860*/  IMAD R2, R7, 0xe000, R2 ;  /* 0x0000e00007027824 */ /* 0x000fe200078e0202 */
        /* <DEDUP_REMOVED lines=8> */
[----:B------:R-:W-:Y:S01]  /*18f0*/  VIADD R7, R7, 0x1 ;  /* 0x0000000107077836 */ /* 0x000fe20000000000 */
[----:B------:R-:W-:Y:S01]  /*1900*/  UMOV UR50, URZ ;  /* 0x0000003f00327c82 */ /* 0x000fe20008000000 */
[----:B------:R-:W-:Y:S01]  /*1910*/  UMOV UR52, UR44 ;  /* 0x0000002c00347c82 */ /* 0x000fe20008000000 */
[----:B------:R-:W-:Y:S01]  /*1920*/  UMOV UR53, UR45 ;  /* 0x0000002d00357c82 */ /* 0x000fe20008000000 */
[----:B------:R-:W-:Y:S01]  /*1930*/  UMOV UR34, 0x20 ;  /* 0x0000002000227882 */ /* 0x000fe20000000000 */
[----:B------:R-:W-:Y:S01]  /*1940*/  UIADD3 UR49, UR49, 0x3f000, URZ ;  /* 0x0003f00031317890 */ /* 0x000fe2000fffe03f */
[----:B------:R-:W-:Y:S01]  /*1950*/  ISETP.NE.AND P1, PT, R7, 0x4, PT ;  /* 0x000000040700780c */ /* 0x000fe20003f25270 */
[----:B------:R-:W-:Y:S01]  /*1960*/  USHF.L.U32 UR51, UR51, 0x7, URZ ;  /* 0x0000000733337899 */ /* 0x000fe2000800063f */
[----:B------:R-:W-:Y:S01]  /*1970*/  IADD3 R9, R9, 0x1, RZ ;  /* 0x0000000109097810 */ /* 0x000fe20007ffe0ff */
[----:B------:R-:W-:Y:S01]  /*1980*/  UIADD3 UR48, UR14, 0x7000, URZ ;  /* 0x000070000e307890 */ /* 0x000fe2000fffe03f */
[----:B-12---:R-:W-:Y:S01]  /*1990*/  SEL R3, RZ, 0x1, P1 ;  /* 0x00000001ff037807 */ /* 0x006fe20000800000 */
[----:B------:R-:W-:Y:S01]  /*19a0*/  UIADD3 UR32, UR14, 0x9000, URZ ;  /* 0x000090000e207890 */ /* 0x000fe2000fffe03f */
[----:B------:R-:W-:Y:S01]  /*19b0*/  SEL R7, R7, RZ, P1 ;  /* 0x000000ff07077207 */ /* 0x000fe20000800000 */
[----:B------:R-:W-:Y:S01]  /*19c0*/  UIADD3 UR8, UR14, 0xb000, URZ ;  /* 0x0000b0000e087890 */ /* 0x000fe2000fffe03f */
[----:B------:R-:W-:Y:S01]  /*19d0*/  LOP3.LUT R8, R8, R3, RZ, 0x3c, !PT ;  /* 0x0000000308087212 */ /* 0x000fe200078e3cff */
        /* <DEDUP_REMOVED lines=31> */
[----:B-1----:R-:W-:Y:S01]  /*1bd0*/  UIADD3 UR8, UR14, 0x13000, URZ ;  /* 0x000130000e087890 */ /* 0x002fe2000fffe03f */
[----:B------:R-:W-:-:S08]  /*1be0*/  UMOV UR10, 0xc0 ;  /* 0x000000c0000a7882 */ /* 0x000fd00000000000 */
[----:B------:R3:W-:Y:S02]  /*1bf0*/  UTMALDG.4D [UR8], [UR4], desc[UR6] ;  /* 0x00000608040075b4 */ /* 0x0007e40008019000 */
[----:B---3--:R-:W-:Y:S01]  /*1c00*/  NOP ;  /* 0x0000000000007918 */ /* 0x008fe20000000000 */
.L_x_16:
[----:B------:R-:W-:-:S07]  /*1c10*/  IADD3 R6, R6, -0x4, RZ ;  /* 0xfffffffc06067810 */ /* 0x000fce0007ffe0ff */
.L_x_10:
[----:B------:R-:W-:Y:S05]  /*1c20*/  BSYNC B0 ;  /* 0x0000000000007941 */ /* 0x000fea0003800000 */
.L_x_9:
[----:B-12---:R-:W1:Y:S01]  /*1c30*/  S2R R3, SR_CgaCtaId ;  /* 0x0000000000037919 */ /* 0x006e620000008800 */
[----:B------:R-:W-:Y:S02]  /*1c40*/  MOV R2, 0x400 ;  /* 0x0000040000027802 */ /* 0x000fe40000000f00 */
[----:B------:R-:W-:Y:S02]  /*1c50*/  SHF.L.U32 R89, RZ, 0x1f, RZ ;  /* 0x0000001fff597819 */ /* 0x000fe400000006ff */
[----:B-1----:R-:W-:-:S04]  /*1c60*/  LEA R2, R3, R2, 0x18 ;  /* 0x0000000203027211 */ /* 0x002fc800078ec0ff */
[----:B------:R-:W1:Y:S02]  /*1c70*/  SYNCS.PHASECHK.TRANS64.TRYWAIT P1, [R2+URZ+0x3f040], R89 ;  /* 0x03f04059020075a7 */ /* 0x000e64000802017f */
[----:B-1----:R-:W-:Y:S05]  /*1c80*/  @!P1 BRA `(.L_x_21) ;  /* 0x000000b800b89947 */ /* 0x002fea0003800000 */
.L_x_74:
[----:B------:R-:W2:Y:S01]  /*1c90*/  SYNCS.PHASECHK.TRANS64.TRYWAIT P1, [R2+URZ+0x3f000], R89 ;  /* 0x03f00059020075a7 */ /* 0x000ea2000802017f */
[----:B------:R-:W-:Y:S01]  /*1ca0*/  MOV R3, RZ ;  /* 0x000000ff00037202 */ /* 0x000fe20000000f00 */
[----:B--2---:R-:W-:Y:S06]  /*1cb0*/  @!P1 BRA `(.L_x_22) ;  /* 0x000000b800c09947 */ /* 0x004fec0003800000 */
.L_x_75:
[----:B------:R-:W-:Y:S05]  /*1cc0*/  WARPSYNC.ALL ;  /* 0x0000000000007948 */ /* 0x000fea0003800000 */
[C---:B------:R-:W-:Y:S01]  /*1cd0*/  R2UR UR15, R2.reuse ;  /* 0x00000000020f72ca */ /* 0x040fe200000e0000 */
[----:B------:R-:W-:Y:S01]  /*1ce0*/  WARPGROUP.ARRIVE ;  /* 0x00000000000079c5 */ /* 0x000fe20000000000 */
[----:B------:R-:W-:Y:S01]  /*1cf0*/  R2UR UR4, R2 ;  /* 0x00000000020472ca */ /* 0x000fe200000e0000 */
[----:B------:R-:W-:Y:S01]  /*1d00*/  UMOV UR7, 0x80000020 ;  /* 0x8000002000077882 */ /* 0x000fe20000000000 */
[----:B------:R-:W-:Y:S01]  /*1d10*/  UMOV UR11, 0x80000020 ;  /* 0x80000020000b7882 */ /* 0x000fe20000000000 */
[----:B------:R-:W-:Y:S01]  /*1d20*/  UMOV UR5, UR7 ;  /* 0x0000000700057c82 */ /* 0x000fe20008000000 */
[----:B------:R-:W-:Y:S01]  /*1d30*/  IMAD.U32 R207, RZ, RZ, UR7 ;  /* 0x00000007ffcf7e24 */ /* 0x000fe2000f8e00ff */
[----:B------:R-:W-:Y:S01]  /*1d40*/  MOV R205, UR11 ;  /* 0x0000000b00cd7c02 */ /* 0x000fe20008000f00 */
[----:B------:R-:W-:Y:S01]  /*1d50*/  UMOV UR57, 0x80000020 ;  /* 0x8000002000397882 */ /* 0x000fe20000000000 */
[----:B------:R-:W-:Y:S01]  /*1d60*/  UMOV UR59, 0x80000020 ;  /* 0x80000020003b7882 */ /* 0x000fe20000000000 */
[----:B------:R-:W-:Y:S01]  /*1d70*/  UMOV UR53, 0x80000020 ;  /* 0x8000002000357882 */ /* 0x000fe20000000000 */
[----:B------:R-:W-:Y:S01]  /*1d80*/  UMOV UR49, 0x80000020 ;  /* 0x8000002000317882 */ /* 0x000fe20000000000 */
[----:B------:R-:W-:Y:S01]  /*1d90*/  ULDC UR12, c[0x0][0x604] ;  /* 0x00018100000c7ab9 */ /* 0x000fe20000000800 */
[----:B------:R-:W-:-:S02]  /*1da0*/  UIADD3 UR15, UR15, 0x7000, URZ ;  /* 0x000070000f0f7890 */ /* 0x000fc4000fffe03f */
[----:B------:R-:W-:Y:S02]  /*1db0*/  USHF.R.U32.HI UR4, URZ, 0x4, UR4 ;  /* 0x000000043f047899 */ /* 0x000fe40008011604 */
[----:B------:R-:W-:Y:S02]  /*1dc0*/  USHF.R.U32.HI UR15, URZ, 0x4, UR15 ;  /* 0x000000043f0f7899 */ /* 0x000fe4000801160f */
[----:B------:R-:W-:Y:S02]  /*1dd0*/  ULOP3.LUT UR4, UR4, 0x3fff, URZ, 0xc0, !UPT ;  /* 0x00003fff04047892 */ /* 0x000fe4000f8ec03f */
[----:B------:R-:W-:Y:S02]  /*1de0*/  ULOP3.LUT UR15, UR15, 0x3fff, URZ, 0xc0, !UPT ;  /* 0x00003fff0f0f7892 */ /* 0x000fe4000f8ec03f */
[----:B------:R-:W-:Y:S02]  /*1df0*/  ULOP3.LUT UR8, UR4, 0x10000, URZ, 0xfc, !UPT ;  /* 0x0001000004087892 */ /* 0x000fe4000f8efc3f */
[----:B------:R-:W-:-:S02]  /*1e00*/  ULOP3.LUT UR14, UR15, 0x10000, URZ, 0xfc, !UPT ;  /* 0x000100000f0e7892 */ /* 0x000fc4000f8efc3f */
[----:B------:R-:W-:Y:S02]  /*1e10*/  UIADD3 UR56, UR8, 0x500, URZ ;  /* 0x0000050008387890 */ /* 0x000fe4000fffe03f */
[----:B------:R-:W-:Y:S01]  /*1e20*/  UIADD3 UR58, UR14, 0xa00, URZ ;  /* 0x00000a000e3a7890 */ /* 0x000fe2000fffe03f */
[----:B------:R-:W-:Y:S01]  /*1e30*/  UMOV UR6, UR8 ;  /* 0x0000000800067c82 */ /* 0x000fe20008000000 */
[----:B------:R-:W-:Y:S01]  /*1e40*/  UIADD3 UR52, UR8, 0x502, URZ ;  /* 0x0000050208347890 */ /* 0x000fe2000fffe03f */
[----:B------:R-:W-:Y:S01]  /*1e50*/  MOV R206, UR6 ;  /* 0x0000000600ce7c02 */ /* 0x000fe20008000f00 */
[----:B------:R-:W-:Y:S01]  /*1e60*/  UMOV UR4, UR6 ;  /* 0x0000000600047c82 */ /* 0x000fe20008000000 */
[----:B------:R-:W-:Y:S01]  /*1e70*/  UMOV UR6, UR14 ;  /* 0x0000000e00067c82 */ /* 0x000fe20008000000 */
[----:B------:R-:W-:Y:S01]  /*1e80*/  UIADD3 UR48, UR8, 0x600, URZ ;  /* 0x0000060008307890 */ /* 0x000fe2000fffe03f */
[----:B------:R-:W-:Y:S01]  /*1e90*/  HGMMA.64x128x16.F32 R24, gdesc[UR4], RZ, !UPT, gsb0 ;  /* 0x01e00000041879f0 */ /* 0x000fe2000c0008ff */
[----:B------:R-:W-:-:S02]  /*1ea0*/  UIADD3 UR4, UR8, 0x2, URZ ;  /* 0x0000000208047890 */ /* 0x000fc4000fffe03f */
[----:B------:R-:W-:Y:S01]  /*1eb0*/  UIADD3 UR6, UR14, 0x2, URZ ;  /* 0x000000020e067890 */ /* 0x000fe2000fffe03f */
[----:B------:R-:W-:Y:S01]  /*1ec0*/  UMOV UR5, UR11 ;  /* 0x0000000b00057c82 */ /* 0x000fe20008000000 */
[----:B------:R-:W-:Y:S01]  /*1ed0*/  UMOV UR7, 0x80000020 ;  /* 0x8000002000077882 */ /* 0x000fe20000000000 */
[----:B------:R-:W-:Y:S02]  /*1ee0*/  UMOV UR11, 0x80000020 ;  /* 0x80000020000b7882 */ /* 0x000fe40000000000 */
[----:B------:R-:W-:Y:S01]  /*1ef0*/  UMOV UR10, UR4 ;  /* 0x00000004000a7c82 */ /* 0x000fe20008000000 */
[----:B------:R-:W-:Y:S01]  /*1f00*/  MOV R203, UR11 ;  /* 0x0000000b00cb7c02 */ /* 0x000fe20008000f00 */
[----:B------:R-:W-:Y:S01]  /*1f10*/  UMOV UR4, UR10 ;  /* 0x0000000a00047c82 */ /* 0x000fe20008000000 */
[----:B------:R-:W-:Y:S01]  /*1f20*/  MOV R204, UR10 ;  /* 0x0000000a00cc7c02 */ /* 0x000fe20008000f00 */
[----:B------:R-:W-:Y:S01]  /*1f30*/  ULDC UR18, c[0x0][0x604] ;  /* 0x0001810000127ab9 */ /* 0x000fe20000000800 */
        /* <DEDUP_REMOVED lines=19> */
[----:B------:R-:W-:-:S02]  /*2070*/  WARPGROUP.DEPBAR.LE gsb0, 0x0 ;  /* 0x00008000000079c5 */ /* 0x000fc40000010000 */
[----:B------:R-:W-:-:S06]  /*2080*/  WARPGROUP.ARRIVE ;  /* 0x00000000000079c5 */ /* 0x000fcc0000000000 */
[----:B------:R-:W-:Y:S01]  /*2090*/  HGMMA.64x128x16.F32 R24, gdesc[UR4], R24, gsb0 ;  /* 0x01e00000041879f0 */ /* 0x000fe20008000818 */
[----:B------:R-:W-:Y:S02]  /*20a0*/  UIADD3 UR4, UR8, 0x100, URZ ;  /* 0x0000010008047890 */ /* 0x000fe4000fffe03f */
        /* <DEDUP_REMOVED lines=19> */
[----:B------:R-:W-:Y:S01]  /*21e0*/  IMAD.U32 R200, RZ, RZ, UR10 ;  /* 0x0000000affc87e24 */ /* 0x000fe2000f8e00ff */
        /* <DEDUP_REMOVED lines=9> */
[----:B------:R-:W-:Y:S01]  /*2280*/  IMAD.U32 R21, RZ, RZ, UR11 ;  /* 0x0000000bff157e24 */ /* 0x000fe2000f8e00ff */
        /* <DEDUP_REMOVED lines=57> */
[----:B------:R-:W-:Y:S02]  /*2620*/  ULDC UR11, c[0x0][0x604] ;  /* 0x00018100000b7ab9 */ /* 0x000fe40000000800 */
[----:B------:R-:W-:Y:S02]  /*2630*/  UMOV UR10, UR4 ;  /* 0x00000004000a7c82 */ /* 0x000fe40008000000 */
[----:B------:R-:W-:Y:S01]  /*2640*/  UMOV UR4, UR10 ;  /* 0x0000000a00047c82 */ /* 0x000fe20008000000 */
[----:B------:R-:W-:Y:S01]  /*2650*/  MOV R4, UR10 ;  /* 0x0000000a00047c02 */ /* 0x000fe20008000f00 */
[----:B------:R-:W-:Y:S01]  /*2660*/  ULDC UR10, c[0x0][0x604] ;  /* 0x00018100000a7ab9 */ /* 0x000fe20000000800 */
[----:B------:R-:W-:-:S02]  /*2670*/  WARPGROUP.DEPBAR.LE gsb0, 0x0 ;  /* 0x00008000000079c5 */ /* 0x000fc40000010000 */
[----:B------:R-:W-:-:S06]  /*2680*/  WARPGROUP.ARRIVE ;  /* 0x00000000000079c5 */ /* 0x000fcc0000000000 */
[----:B------:R-:W-:Y:S01]  /*2690*/  HGMMA.64x128x16.F32 R24, gdesc[UR4], R24, gsb0 ;  /* 0x01e00000041879f0 */ /* 0x000fe20008000818 */
[----:B------:R-:W-:Y:S01]  /*26a0*/  UIADD3 UR6, UR14, 0xa02, URZ ;  /* 0x00000a020e067890 */ /* 0x000fe2000fffe03f */
[----:B------:R-:W-:Y:S01]  /*26b0*/  UMOV UR4, UR52 ;  /* 0x0000003400047c82 */ /* 0x000fe20008000000 */
[----:B------:R-:W-:Y:S01]  /*26c0*/  UMOV UR5, UR53 ;  /* 0x0000003500057c82 */ /* 0x000fe20008000000 */
[----:B------:R-:W-:Y:S01]  /*26d0*/  UMOV UR7, 0x80000020 ;  /* 0x8000002000077882 */ /* 0x000fe20000000000 */
[----:B------:R-:W-:Y:S02]  /*26e0*/  WARPGROUP.DEPBAR.LE gsb0, 0x0 ;  /* 0x00008000000079c5 */ /* 0x000fe40000010000 */
[----:B------:R-:W-:-:S06]  /*26f0*/  WARPGROUP.ARRIVE ;  /* 0x00000000000079c5 */ /* 0x000fcc0000000000 */
[----:B------:R-:W-:Y:S03]  /*2700*/  HGMMA.64x128x16.F32 R24, gdesc[UR56], R24, gsb0 ;  /* 0x01e00000381879f0 */ /* 0x000fe60008000818 */
[----:B------:R-:W-:Y:S02]  /*2710*/  WARPGROUP.DEPBAR.LE gsb0, 0x0 ;  /* 0x00008000000079c5 */ /* 0x000fe40000010000 */
[----:B------:R-:W-:-:S07]  /*2720*/  WARPGROUP.ARRIVE ;  /* 0x00000000000079c5 */ /* 0x000fce0000000000 */
[----:B------:R-:W-:Y:S01]  /*2730*/  HGMMA.64x128x16.F32 R24, gdesc[UR4], R24, gsb0 ;  /* 0x01e00000041879f0 */ /* 0x000fe20008000818 */
[----:B------:R-:W-:Y:S01]  /*2740*/  UIADD3 UR6, UR14, 0xc00, URZ ;  /* 0x00000c000e067890 */ /* 0x000fe2000fffe03f */
[----:B------:R-:W-:Y:S01]  /*2750*/  UMOV UR4, UR48 ;  /* 0x0000003000047c82 */ /* 0x000fe20008000000 */
[----:B------:R-:W-:Y:S01]  /*2760*/  UMOV UR5, UR49 ;  /* 0x0000003100057c82 */ /* 0x000fe20008000000 */
[----:B------:R-:W-:Y:S01]  /*2770*/  UMOV UR7, 0x80000020 ;  /* 0x8000002000077882 */ /* 0x000fe20000000000 */
[----:B------:R-:W-:Y:S02]  /*2780*/  WARPGROUP.DEPBAR.LE gsb0, 0x0 ;  /* 0x00008000000079c5 */ /* 0x000fe40000010000 */
[----:B------:R-:W-:-:S06]  /*2790*/  WARPGROUP.ARRIVE ;  /* 0x00000000000079c5 */ /* 0x000fcc0000000000 */
[----:B------:R-:W-:Y:S01]  /*27a0*/  HGMMA.64x128x16.F32 R24, gdesc[UR4], R24, gsb0 ;  /* 0x01e00000041879f0 */ /* 0x000fe20008000818 */
[----:B------:R-:W-:Y:S02]  /*27b0*/  UIADD3 UR4, UR8, 0x602, URZ ;  /* 0x0000060208047890 */ /* 0x000fe4000fffe03f */
[----:B------:R-:W-:Y:S01]  /*27c0*/  UIADD3 UR6, UR14, 0xc02, URZ ;  /* 0x00000c020e067890 */ /* 0x000fe2000fffe03f */
[----:B------:R-:W-:Y:S01]  /*27d0*/  UMOV UR5, 0x80000020 ;  /* 0x8000002000057882 */ /* 0x000fe20000000000 */
[----:B------:R-:W-:Y:S01]  /*27e0*/  UMOV UR7, 0x80000020 ;  /* 0x8000002000077882 */ /* 0x000fe20000000000 */
[----:B------:R-:W-:Y:S01]  /*27f0*/  ULDC UR8, c[0x0][0x604] ;  /* 0x0001810000087ab9 */ /* 0x000fe20000000800 */
[----:B------:R-:W-:Y:S02]  /*2800*/  WARPGROUP.DEPBAR.LE gsb0, 0x0 ;  /* 0x00008000000079c5 */ /* 0x000fe40000010000 */
[----:B------:R-:W-:-:S06]  /*2810*/  WARPGROUP.ARRIVE ;  /* 0x00000000000079c5 */ /* 0x000fcc0000000000 */
[----:B------:R-:W-:Y:S01]  /*2820*/  HGMMA.64x128x16.F32 R24, gdesc[UR4], R24, gsb0 ;  /* 0x01e00000041879f0 */ /* 0x000fe20008000818 */
[----:B------:R-:W-:Y:S01]  /*2830*/  ULDC UR6, c[0x0][0x604] ;  /* 0x0001810000067ab9 */ /* 0x000fe20000000800 */
[----:B------:R-:W-:Y:S01]  /*2840*/  ULDC UR7, c[0x0][0x604] ;  /* 0x0001810000077ab9 */ /* 0x000fe20000000800 */
[----:B------:R-:W-:Y:S02]  /*2850*/  WARPGROUP.DEPBAR.LE gsb0, 0x0 ;  /* 0x00008000000079c5 */ /* 0x000fe40000010000 */
[----:B------:R-:W-:-:S04]  /*2860*/  FMNMX R11, R24, R25, !PT ;  /* 0x00000019180b7209 */ /* 0x000fc80007800000 */
[----:B------:R-:W-:-:S04]  /*2870*/  FMNMX R0, R28, R11, !PT ;  /* 0x0000000b1c007209 */ /* 0x000fc80007800000 */
[----:B------:R-:W-:-:S04]  /*2880*/  FMNMX R11, R29, R0, !PT ;  /* 0x000000001d0b7209 */ /* 0x000fc80007800000 */
[----:B------:R-:W-:-:S04]  /*2890*/  FMNMX R0, R32, R11, !PT ;  /* 0x0000000b20007209 */ /* 0x000fc80007800000 */
[----:B------:R-:W-:-:S04]  /*28a0*/  FMNMX R11, R33, R0, !PT ;  /* 0x00000000210b7209 */ /* 0x000fc80007800000 */
[----:B------:R-:W-:Y:S02]  /*28b0*/  FMNMX R0, R36, R11, !PT ;  /* 0x0000000b24007209 */ /* 0x000fe40007800000 */
[----:B------:R-:W-:Y:S02]  /*28c0*/  FMNMX R11, R26, R27, !PT ;  /* 0x0000001b1a0b7209 */ /* 0x000fe40007800000 */
[----:B------:R-:W-:Y:S02]  /*28d0*/  FMNMX R91, R37, R0, !PT ;  /* 0x00000000255b7209 */ /* 0x000fe40007800000 */
[----:B------:R-:W-:Y:S02]  /*28e0*/  FMNMX R0, R30, R11, !PT ;  /* 0x0000000b1e007209 */ /* 0x000fe40007800000 */
[----:B------:R-:W-:Y:S02]  /*28f0*/  FMNMX R88, R40, R91, !PT ;  /* 0x0000005b28587209 */ /* 0x000fe40007800000 */
[----:B------:R-:W-:-:S02]  /*2900*/  FMNMX R11, R31, R0, !PT ;  /* 0x000000001f0b7209 */ /* 0x000fc40007800000 */
        /* <DEDUP_REMOVED lines=45> */
[----:B------:R-:W-:-:S03]  /*2be0*/  FMNMX R0, R78, R11, !PT ;  /* 0x0000000b4e007209 */ /* 0x000fc60007800000 */
[----:B------:R-:W3:Y:S01]  /*2bf0*/  SHFL.BFLY PT, R91, R88, 0x1, 0x1f ;  /* 0x0c201f00585b7f89 */ /* 0x000ee200000e0000 */
[----:B------:R-:W-:-:S04]  /*2c00*/  FMNMX R11, R79, R0, !PT ;  /* 0x000000004f0b7209 */ /* 0x000fc80007800000 */
[----:B------:R-:W-:-:S04]  /*2c10*/  FMNMX R0, R82, R11, !PT ;  /* 0x0000000b52007209 */ /* 0x000fc80007800000 */
[----:B------:R-:W-:-:S04]  /*2c20*/  FMNMX R11, R83, R0, !PT ;  /* 0x00000000530b7209 */ /* 0x000fc80007800000 */
[----:B------:R-:W-:-:S04]  /*2c30*/  FMNMX R0, R86, R11, !PT ;  /* 0x0000000b56007209 */ /* 0x000fc80007800000 */
[----:B------:R-:W-:-:S05]  /*2c40*/  FMNMX R11, R87, R0, !PT ;  /* 0x00000000570b7209 */ /* 0x000fca0007800000 */
[----:B------:R-:W4:Y:S01]  /*2c50*/  SHFL.BFLY PT, R0, R11, 0x1, 0x1f ;  /* 0x0c201f000b007f89 */ /* 0x000f2200000e0000 */
[----:B---3--:R-:W-:-:S05]  /*2c60*/  FMNMX R91, R88, R91, !PT ;  /* 0x0000005b585b7209 */ /* 0x008fca0007800000 */
[----:B------:R-:W3:Y:S01]  /*2c70*/  SHFL.BFLY PT, R92, R91, 0x2, 0x1f ;  /* 0x0c401f005b5c7f89 */ /* 0x000ee200000e0000 */
[----:B----4-:R-:W-:-:S05]  /*2c80*/  FMNMX R90, R11, R0, !PT ;  /* 0x000000000b5a7209 */ /* 0x010fca0007800000 */
[----:B------:R-:W4:Y:S01]  /*2c90*/  SHFL.BFLY PT, R93, R90, 0x2, 0x1f ;  /* 0x0c401f005a5d7f89 */ /* 0x000f2200000e0000 */
[----:B---3--:R-:W-:-:S04]  /*2ca0*/  FMNMX R0, R91, R92, !PT ;  /* 0x0000005c5b007209 */ /* 0x008fc80007800000 */
[----:B------:R-:W-:-:S04]  /*2cb0*/  FSETP.NEU.AND P1, PT, R0, -INF , PT ;  /* 0xff8000000000780b */ /* 0x000fc80003f2d000 */
[----:B------:R-:W-:-:S05]  /*2cc0*/  FSEL R88, R0, RZ, P1 ;  /* 0x000000ff00587208 */ /* 0x000fca0000800000 */
[----:B------:R-:W-:Y:S01]  /*2cd0*/  FMUL R88, R88, UR6 ;  /* 0x0000000658587c20 */ /* 0x000fe20008400000 */
[----:B------:R-:W-:-:S03]  /*2ce0*/  ULDC UR6, c[0x0][0x604] ;  /* 0x0001810000067ab9 */ /* 0x000fc60000000800 */
[--C-:B------:R-:W-:Y:S01]  /*2cf0*/  FFMA R24, R24, UR6, -R88.reuse ;  /* 0x0000000618187c23 */ /* 0x100fe20008000858 */
[----:B------:R-:W-:Y:S01]  /*2d00*/  ULDC UR6, c[0x0][0x604] ;  /* 0x0001810000067ab9 */ /* 0x000fe20000000800 */
[--C-:B------:R-:W-:Y:S01]  /*2d10*/  FFMA R29, R29, UR8, -R88.reuse ;  /* 0x000000081d1d7c23 */ /* 0x100fe20008000858 */
[--C-:B------:R-:W-:Y:S01]  /*2d20*/  FFMA R25, R25, UR6, -R88.reuse ;  /* 0x0000000619197c23 */ /* 0x100fe20008000858 */
[----:B------:R-:W-:Y:S01]  /*2d30*/  ULDC UR6, c[0x0][0x604] ;  /* 0x0001810000067ab9 */ /* 0x000fe20000000800 */
[----:B------:R-:W-:Y:S01]  /*2d40*/  FSETP.GEU.AND P2, PT, R24, -126, PT ;  /* 0xc2fc00001800780b */ /* 0x000fe20003f4e000 */
[--C-:B------:R-:W-:Y:S01]  /*2d50*/  FFMA R28, R28, UR6, -R88.reuse ;  /* 0x000000061c1c7c23 */ /* 0x100fe20008000858 */
[----:B----4-:R-:W-:Y:S01]  /*2d60*/  FMNMX R11, R90, R93, !PT ;  /* 0x0000005d5a0b7209 */ /* 0x010fe20007800000 */
[--C-:B------:R-:W-:Y:S01]  /*2d70*/  FFMA R32, R32, UR12, -R88.reuse ;  /* 0x0000000c20207c23 */ /* 0x100fe20008000858 */
[----:B------:R-:W-:Y:S01]  /*2d80*/  FSETP.GEU.AND P6, PT, R25, -126, PT ;  /* 0xc2fc00001900780b */ /* 0x000fe20003fce000 */
[--C-:B------:R-:W-:Y:S01]  /*2d90*/  FFMA R33, R33, UR17, -R88.reuse ;  /* 0x0000001121217c23 */ /* 0x100fe20008000858 */
[----:B------:R-:W-:Y:S01]  /*2da0*/  FSETP.GEU.AND P3, PT, R28, -126, PT ;  /* 0xc2fc00001c00780b */ /* 0x000fe20003f6e000 */
[--C-:B------:R-:W-:Y:S01]  /*2db0*/  FFMA R40, R40, UR20, -R88.reuse ;  /* 0x0000001428287c23 */ /* 0x100fe20008000858 */
[----:B------:R-:W-:Y:S01]  /*2dc0*/  FSETP.GEU.AND P4, PT, R29, -126, PT ;  /* 0xc2fc00001d00780b */ /* 0x000fe20003f8e000 */
[--C-:B------:R-:W-:Y:S01]  /*2dd0*/  FFMA R90, R41, UR7, -R88.reuse ;  /* 0x00000007295a7c23 */ /* 0x100fe20008000858 */
[C---:B------:R-:W-:Y:S01]  /*2de0*/  FSETP.NEU.AND P1, PT, R11.reuse, -INF , PT ;  /* 0xff8000000b00780b */ /* 0x040fe20003f2d000 */
[----:B------:R-:W-:Y:S01]  /*2df0*/  ULDC UR6, c[0x0][0x604] ;  /* 0x0001810000067ab9 */ /* 0x000fe20000000800 */
[----:B------:R-:W-:Y:S01]  /*2e00*/  FSETP.GEU.AND P5, PT, R32, -126, PT ;  /* 0xc2fc00002000780b */ /* 0x000fe20003fae000 */
[----:B------:R-:W-:Y:S01]  /*2e10*/  @!P2 FMUL R24, R24, 0.5 ;  /* 0x3f0000001818a820 */ /* 0x000fe20000400000 */
[----:B------:R-:W-:Y:S01]  /*2e20*/  FSEL R93, R11, RZ, P1 ;  /* 0x000000ff0b5d7208 */ /* 0x000fe20000800000 */
[--C-:B------:R-:W-:Y:S01]  /*2e30*/  FFMA R48, R48, UR10, -R88.reuse ;  /* 0x0000000a30307c23 */ /* 0x100fe20008000858 */
[----:B------:R-:W-:Y:S01]  /*2e40*/  FSETP.GEU.AND P1, PT, R33, -126, PT ;  /* 0xc2fc00002100780b */ /* 0x000fe20003f2e000 */
[----:B------:R3:W4:Y:S01]  /*2e50*/  MUFU.EX2 R208, R24 ;  /* 0x0000001800d07308 */ /* 0x0007220000000800 */
[----:B------:R-:W-:Y:S01]  /*2e60*/  @!P6 FMUL R25, R25, 0.5 ;  /* 0x3f0000001919e820 */ /* 0x000fe20000400000 */
[----:B------:R-:W-:Y:S01]  /*2e70*/  @!P3 FMUL R28, R28, 0.5 ;  /* 0x3f0000001c1cb820 */ /* 0x000fe20000400000 */
[--C-:B------:R-:W-:Y:S01]  /*2e80*/  FFMA R41, R44, UR6, -R88.reuse ;  /* 0x000000062c297c23 */ /* 0x100fe20008000858 */
[----:B------:R-:W-:Y:S01]  /*2e90*/  @!P4 FMUL R29, R29, 0.5 ;  /* 0x3f0000001d1dc820 */ /* 0x000fe20000400000 */
[--C-:B------:R-:W-:Y:S01]  /*2ea0*/  FFMA R44, R45, UR11, -R88.reuse ;  /* 0x0000000b2d2c7c23 */ /* 0x100fe20008000858 */
[----:B------:R-:W-:Y:S01]  /*2eb0*/  ULDC UR8, c[0x0][0x604] ;  /* 0x0001810000087ab9 */ /* 0x000fe20000000800 */
[--C-:B------:R-:W-:Y:S01]  /*2ec0*/  FFMA R49, R49, UR9, -R88.reuse ;  /* 0x0000000931317c23 */ /* 0x100fe20008000858 */
[----:B------:R-:W5:Y:S01]  /*2ed0*/  MUFU.EX2 R28, R28 ;  /* 0x0000001c001c7308 */ /* 0x000f620000000800 */
[--C-:B---3--:R-:W-:Y:S01]  /*2ee0*/  FFMA R24, R36, UR18, -R88.reuse ;  /* 0x0000001224187c23 */ /* 0x108fe20008000858 */
[----:B------:R-:W-:Y:S01]  /*2ef0*/  @!P5 FMUL R32, R32, 0.5 ;  /* 0x3f0000002020d820 */ /* 0x000fe20000400000 */
[--C-:B------:R-:W-:Y:S01]  /*2f00*/  FFMA R52, R52, UR8, -R88.reuse ;  /* 0x0000000834347c23 */ /* 0x100fe20008000858 */
[----:B------:R-:W-:Y:S01]  /*2f10*/  @!P1 FMUL R33, R33, 0.5 ;  /* 0x3f00000021219820 */ /* 0x000fe20000400000 */
[----:B------:R-:W-:Y:S01]  /*2f20*/  ULDC UR12, c[0x0][0x604] ;  /* 0x00018100000c7ab9 */ /* 0x000fe20000000800 */
[----:B------:R-:W-:Y:S01]  /*2f30*/  ULDC UR17, c[0x0][0x604] ;  /* 0x0001810000117ab9 */ /* 0x000fe20000000800 */
[--C-:B------:R-:W-:Y:S01]  /*2f40*/  FFMA R56, R56, UR13, -R88.reuse ;  /* 0x0000000d38387c23 */ /* 0x100fe20008000858 */
[----:B------:R3:W1:Y:S01]  /*2f50*/  MUFU.EX2 R209, R25 ;  /* 0x0000001900d17308 */ /* 0x0006620000000800 */
[----:B----4-:R-:W-:Y:S01]  /*2f60*/  @!P2 FMUL R208, R208, R208 ;  /* 0x000000d0d0d0a220 */ /* 0x010fe20000400000 */
[----:B------:R-:W-:Y:S01]  /*2f70*/  FSETP.GEU.AND P2, PT, R24, -126, PT ;  /* 0xc2fc00001800780b */ /* 0x000fe20003f4e000 */
[--C-:B------:R-:W-:Y:S01]  /*2f80*/  FFMA R92, R64, UR22, -R88.reuse ;  /* 0x00000016405c7c23 */ /* 0x100fe20008000858 */
[--C-:B------:R-:W-:Y:S01]  /*2f90*/  FFMA R91, R61, UR21, -R88.reuse ;  /* 0x000000153d5b7c23 */ /* 0x100fe20008000858 */
[----:B------:R-:W-:Y:S01]  /*2fa0*/  ULDC UR18, c[0x0][0x604] ;  /* 0x0001810000127ab9 */ /* 0x000fe20000000800 */
[--C-:B------:R-:W-:Y:S01]  /*2fb0*/  FFMA R68, R68, UR23, -R88.reuse ;  /* 0x0000001744447c23 */ /* 0x100fe20008000858 */
[--C-:B------:R-:W-:Y:S01]  /*2fc0*/  FFMA R64, R65, UR18, -R88.reuse ;  /* 0x0000001241407c23 */ /* 0x100fe20008000858 */
[----:B------:R-:W4:Y:S01]  /*2fd0*/  MUFU.EX2 R29, R29 ;  /* 0x0000001d001d7308 */ /* 0x000f220000000800 */
[----:B-----5:R-:W-:Y:S01]  /*2fe0*/  @!P3 FMUL R28, R28, R28 ;  /* 0x0000001c1c1cb220 */ /* 0x020fe20000400000 */
[----:B------:R-:W-:Y:S01]  /*2ff0*/  FSETP.GEU.AND P3, PT, R40, -126, PT ;  /* 0xc2fc00002800780b */ /* 0x000fe20003f6e000 */
[--C-:B---3--:R-:W-:Y:S01]  /*3000*/  FFMA R25, R37, UR19, -R88.reuse ;  /* 0x0000001325197c23 */ /* 0x108fe20008000858 */
[----:B------:R-:W-:Y:S01]  /*3010*/  ULDC UR19, c[0x0][0x604] ;  /* 0x0001810000137ab9 */ /* 0x000fe20000000800 */
[--C-:B------:R-:W-:Y:S01]  /*3020*/  FFMA R69, R69, UR24, -R88.reuse ;  /* 0x0000001845457c23 */ /* 0x100fe20008000858 */
[----:B------:R-:W-:Y:S01]  /*3030*/  ULDC UR11, c[0x0][0x604] ;  /* 0x00018100000b7ab9 */ /* 0x000fe20000000800 */
[----:B------:R-:W-:Y:S01]  /*3040*/  @!P2 FMUL R24, R24, 0.5 ;  /* 0x3f0000001818a820 */ /* 0x000fe20000400000 */
[----:B------:R-:W3:Y:S01]  /*3050*/  MUFU.EX2 R36, R32 ;  /* 0x0000002000247308 */ /* 0x000ee20000000800 */
[----:B-1----:R-:W-:Y:S01]  /*3060*/  @!P6 FMUL R209, R209, R209 ;  /* 0x000000d1d1d1e220 */ /* 0x002fe20000400000 */
[----:B------:R-:W-:Y:S01]  /*3070*/  FSETP.GEU.AND P6, PT, R25, -126, PT ;  /* 0xc2fc00001900780b */ /* 0x000fe20003fce000 */
[----:B------:R-:W-:Y:S01]  /*3080*/  ULDC UR7, c[0x0][0x604] ;  /* 0x0001810000077ab9 */ /* 0x000fe20000000800 */
[--C-:B------:R-:W-:Y:S01]  /*3090*/  FFMA R73, R73, UR25, -R88.reuse ;  /* 0x0000001949497c23 */ /* 0x100fe20008000858 */
[----:B------:R-:W-:Y:S01]  /*30a0*/  FMUL R93, R93, UR11 ;  /* 0x0000000b5d5d7c20 */ /* 0x000fe20008400000 */
[--C-:B------:R-:W-:Y:S01]  /*30b0*/  FFMA R84, R84, UR7, -R88.reuse ;  /* 0x0000000754547c23 */ /* 0x100fe20008000858 */
[----:B------:R-:W-:Y:S01]  /*30c0*/  @!P3 FMUL R40, R40, 0.5 ;  /* 0x3f0000002828b820 */ /* 0x000fe20000400000 */
[----:B------:R1:W5:Y:S01]  /*30d0*/  MUFU.EX2 R32, R24 ;  /* 0x0000001800207308 */ /* 0x0003620000000800 */
[----:B----4-:R-:W-:Y:S01]  /*30e0*/  @!P4 FMUL R29, R29, R29 ;  /* 0x0000001d1d1dc220 */ /* 0x010fe20000400000 */
[----:B------:R-:W-:Y:S01]  /*30f0*/  FSETP.GEU.AND P4, PT, R90, -126, PT ;  /* 0xc2fc00005a00780b */ /* 0x000fe20003f8e000 */
[----:B------:R-:W-:Y:S01]  /*3100*/  ULDC UR7, c[0x0][0x604] ;  /* 0x0001810000077ab9 */ /* 0x000fe20000000800 */
[----:B------:R-:W-:Y:S01]  /*3110*/  ULDC UR10, c[0x0][0x604] ;  /* 0x00018100000a7ab9 */ /* 0x000fe20000000800 */
[----:B------:R-:W-:Y:S01]  /*3120*/  ULDC UR9, c[0x0][0x604] ;  /* 0x0001810000097ab9 */ /* 0x000fe20000000800 */
[--C-:B------:R-:W-:Y:S01]  /*3130*/  FFMA R26, R26, UR10, -R93.reuse ;  /* 0x0000000a1a1a7c23 */ /* 0x100fe2000800085d */
[----:B------:R-:W-:Y:S01]  /*3140*/  @!P6 FMUL R25, R25, 0.5 ;  /* 0x3f0000001919e820 */ /* 0x000fe20000400000 */
[----:B------:R-:W4:Y:S01]  /*3150*/  MUFU.EX2 R37, R33 ;  /* 0x0000002100257308 */ /* 0x000f220000000800 */
[----:B---3--:R-:W-:Y:S01]  /*3160*/  @!P5 FMUL R36, R36, R36 ;  /* 0x000000242424d220 */ /* 0x008fe20000400000 */
[----:B------:R-:W-:Y:S01]  /*3170*/  FSETP.GEU.AND P5, PT, R41, -126, PT ;  /* 0xc2fc00002900780b */ /* 0x000fe20003fae000 */
[--C-:B-1----:R-:W-:Y:S01]  /*3180*/  FFMA R24, R53, UR16, -R88.reuse ;  /* 0x0000001035187c23 */ /* 0x102fe20008000858 */
[----:B------:R-:W-:Y:S01]  /*3190*/  ULDC UR6, c[0x0][0x604] ;  /* 0x0001810000067ab9 */ /* 0x000fe20000000800 */
[--C-:B------:R-:W-:Y:S01]  /*31a0*/  FFMA R27, R27, UR9, -R93.reuse ;  /* 0x000000091b1b7c23 */ /* 0x100fe2000800085d */
[--C-:B------:R-:W-:Y:S01]  /*31b0*/  FFMA R212, R38, UR6, -R93.reuse ;  /* 0x0000000626d47c23 */ /* 0x100fe2000800085d */
[----:B------:R-:W-:Y:S01]  /*31c0*/  @!P4 FMUL R90, R90, 0.5 ;  /* 0x3f0000005a5ac820 */ /* 0x000fe20000400000 */
[----:B------:R-:W1:Y:S01]  /*31d0*/  MUFU.EX2 R40, R40 ;  /* 0x0000002800287308 */ /* 0x000e620000000800 */
[----:B-----5:R-:W-:Y:S01]  /*31e0*/  @!P2 FMUL R32, R32, R32 ;  /* 0x000000202020a220 */ /* 0x020fe20000400000 */
[----:B------:R-:W-:Y:S01]  /*31f0*/  FSETP.GEU.AND P2, PT, R48, -126, PT ;  /* 0xc2fc00003000780b */ /* 0x000fe20003f4e000 */
[----:B------:R-:W-:Y:S01]  /*3200*/  ULDC UR20, c[0x0][0x604] ;  /* 0x0001810000147ab9 */ /* 0x000fe20000000800 */
[----:B------:R-:W-:Y:S01]  /*3210*/  ULDC UR8, c[0x0][0x604] ;  /* 0x0001810000087ab9 */ /* 0x000fe20000000800 */
[--C-:B------:R-:W-:Y:S01]  /*3220*/  FFMA R76, R76, UR26, -R88.reuse ;  /* 0x0000001a4c4c7c23 */ /* 0x100fe20008000858 */
[--C-:B------:R-:W-:Y:S01]  /*3230*/  FFMA R77, R77, UR20, -R88.reuse ;  /* 0x000000144d4d7c23 */ /* 0x100fe20008000858 */
[----:B------:R-:W-:Y:S01]  /*3240*/  @!P5 FMUL R41, R41, 0.5 ;  /* 0x3f0000002929d820 */ /* 0x000fe20000400000 */
[----:B------:R3:W5:Y:S01]  /*3250*/  MUFU.EX2 R33, R25 ;  /* 0x0000001900217308 */ /* 0x0007620000000800 */
[----:B----4-:R-:W-:Y:S01]  /*3260*/  @!P1 FMUL R37, R37, R37 ;  /* 0x0000002525259220 */ /* 0x010fe20000400000 */
[----:B------:R-:W-:Y:S01]  /*3270*/  FSETP.GEU.AND P1, PT, R44, -126, PT ;  /* 0xc2fc00002c00780b */ /* 0x000fe20003f2e000 */
[--C-:B------:R-:W-:Y:S01]  /*3280*/  FFMA R80, R80, UR27, -R88.reuse ;  /* 0x0000001b50507c23 */ /* 0x100fe20008000858 */
[--C-:B------:R-:W-:Y:S01]  /*3290*/  FFMA R81, R81, UR28, -R88.reuse ;  /* 0x0000001c51517c23 */ /* 0x100fe20008000858 */
[--C-:B------:R-:W-:Y:S01]  /*32a0*/  FFMA R85, R85, UR29, -R88.reuse ;  /* 0x0000001d55557c23 */ /* 0x100fe20008000858 */
[----:B------:R-:W-:Y:S01]  /*32b0*/  ULDC UR29, c[0x0][0x604] ;  /* 0x00018100001d7ab9 */ /* 0x000fe20000000800 */
[----:B------:R-:W-:Y:S01]  /*32c0*/  @!P2 FMUL R48, R48, 0.5 ;  /* 0x3f0000003030a820 */ /* 0x000fe20000400000 */
[----:B------:R4:W2:Y:S01]  /*32d0*/  MUFU.EX2 R45, R90 ;  /* 0x0000005a002d7308 */ /* 0x0008a20000000800 */
[----:B-1----:R-:W-:Y:S01]  /*32e0*/  @!P3 FMUL R40, R40, R40 ;  /* 0x000000282828b220 */ /* 0x002fe20000400000 */
[----:B------:R-:W-:Y:S01]  /*32f0*/  FSETP.GEU.AND P3, PT, R52, -126, PT ;  /* 0xc2fc00003400780b */ /* 0x000fe20003f6e000 */
[--C-:B---3--:R-:W-:Y:S01]  /*3300*/  FFMA R25, R57, UR12, -R88.reuse ;  /* 0x0000000c39197c23 */ /* 0x108fe20008000858 */
[--C-:B------:R-:W-:Y:S01]  /*3310*/  FFMA R57, R60, UR17, -R88.reuse ;  /* 0x000000113c397c23 */ /* 0x100fe20008000858 */
[--C-:B------:R-:W-:Y:S01]  /*3320*/  FFMA R215, R39, UR31, -R93.reuse ;  /* 0x0000001f27d77c23 */ /* 0x100fe2000800085d */
[--C-:B------:R-:W-:Y:S01]  /*3330*/  FFMA R216, R42, UR30, -R93.reuse ;  /* 0x0000001e2ad87c23 */ /* 0x100fe2000800085d */
[----:B------:R-:W-:Y:S01]  /*3340*/  @!P1 FMUL R44, R44, 0.5 ;  /* 0x3f0000002c2c9820 */ /* 0x000fe20000400000 */
[----:B------:R-:W1:Y:S01]  /*3350*/  MUFU.EX2 R48, R48 ;  /* 0x0000003000307308 */ /* 0x000e620000000800 */
[----:B-----5:R-:W-:Y:S01]  /*3360*/  @!P6 FMUL R33, R33, R33 ;  /* 0x000000212121e220 */ /* 0x020fe20000400000 */
[----:B------:R-:W-:Y:S01]  /*3370*/  FSETP.GEU.AND P6, PT, R49, -126, PT ;  /* 0xc2fc00003100780b */ /* 0x000fe20003fce000 */
[----:B----4-:R-:W-:Y:S01]  /*3380*/  FFMA R90, R72, UR19, -R88 ;  /* 0x00000013485a7c23 */ /* 0x010fe20008000858 */
[--C-:B------:R-:W-:Y:S01]  /*3390*/  FFMA R88, R34, UR8, -R93.reuse ;  /* 0x0000000822587c23 */ /* 0x100fe2000800085d */
[--C-:B------:R-:W-:Y:S01]  /*33a0*/  FFMA R217, R43, UR29, -R93.reuse ;  /* 0x0000001d2bd97c23 */ /* 0x100fe2000800085d */
[----:B------:R-:W-:Y:S01]  /*33b0*/  ULDC UR28, c[0x0][0x604] ;  /* 0x00018100001c7ab9 */ /* 0x000fe20000000800 */
[----:B------:R-:W-:Y:S01]  /*33c0*/  @!P3 FMUL R52, R52, 0.5 ;  /* 0x3f0000003434b820 */ /* 0x000fe20000400000 */
[----:B------:R-:W3:Y:S01]  /*33d0*/  MUFU.EX2 R41, R41 ;  /* 0x0000002900297308 */ /* 0x000ee20000000800 */
[----:B--2---:R-:W-:Y:S01]  /*33e0*/  @!P4 FMUL R45, R45, R45 ;  /* 0x0000002d2d2dc220 */ /* 0x004fe20000400000 */
[----:B------:R-:W-:Y:S01]  /*33f0*/  FSETP.GEU.AND P4, PT, R24, -126, PT ;  /* 0xc2fc00001800780b */ /* 0x000fe20003f8e000 */
[----:B------:R-:W-:Y:S01]  /*3400*/  ULDC UR27, c[0x0][0x604] ;  /* 0x00018100001b7ab9 */ /* 0x000fe20000000800 */
[----:B------:R-:W-:Y:S01]  /*3410*/  ULDC UR26, c[0x0][0x604] ;  /* 0x00018100001a7ab9 */ /* 0x000fe20000000800 */
[----:B------:R-:W-:Y:S01]  /*3420*/  ULDC UR25, c[0x0][0x604] ;  /* 0x0001810000197ab9 */ /* 0x000fe20000000800 */
[----:B------:R-:W-:Y:S01]  /*3430*/  ULDC UR24, c[0x0][0x604] ;  /* 0x0001810000187ab9 */ /* 0x000fe20000000800 */
[----:B------:R-:W-:Y:S01]  /*3440*/  @!P6 FMUL R49, R49, 0.5 ;  /* 0x3f0000003131e820 */ /* 0x000fe20000400000 */
[----:B------:R-:W2:Y:S01]  /*3450*/  MUFU.EX2 R44, R44 ;  /* 0x0000002c002c7308 */ /* 0x000ea20000000800 */
[----:B-1----:R-:W-:Y:S01]  /*3460*/  @!P2 FMUL R48, R48, R48 ;  /* 0x000000303030a220 */ /* 0x002fe20000400000 */
[----:B------:R-:W-:Y:S01]  /*3470*/  FSETP.GEU.AND P2, PT, R57, -126, PT ;  /* 0xc2fc00003900780b */ /* 0x000fe20003f4e000 */
[----:B------:R-:W-:Y:S01]  /*3480*/  ULDC UR23, c[0x0][0x604] ;  /* 0x0001810000177ab9 */ /* 0x000fe20000000800 */
[----:B------:R-:W-:Y:S01]  /*3490*/  ULDC UR22, c[0x0][0x604] ;  /* 0x0001810000167ab9 */ /* 0x000fe20000000800 */
[----:B------:R-:W-:Y:S01]  /*34a0*/  ULDC UR21, c[0x0][0x604] ;  /* 0x0001810000157ab9 */ /* 0x000fe20000000800 */
[----:B------:R-:W-:Y:S01]  /*34b0*/  ULDC UR20, c[0x0][0x604] ;  /* 0x0001810000147ab9 */ /* 0x000fe20000000800 */
[----:B------:R-:W-:Y:S01]  /*34c0*/  @!P4 FMUL R24, R24, 0.5 ;  /* 0x3f0000001818c820 */ /* 0x000fe20000400000 */
[----:B------:R-:W1:Y:S01]  /*34d0*/  MUFU.EX2 R52, R52 ;  /* 0x0000003400347308 */ /* 0x000e620000000800 */
[----:B---3--:R-:W-:Y:S01]  /*34e0*/  @!P5 FMUL R41, R41, R41 ;  /* 0x000000292929d220 */ /* 0x008fe20000400000 */
[----:B------:R-:W-:Y:S01]  /*34f0*/  FSETP.GEU.AND P5, PT, R56, -126, PT ;  /* 0xc2fc00003800780b */ /* 0x000fe20003fae000 */
[----:B------:R-:W-:Y:S01]  /*3500*/  ULDC UR19, c[0x0][0x604] ;  /* 0x0001810000137ab9 */ /* 0x000fe20000000800 */
[----:B------:R-:W-:Y:S01]  /*3510*/  ULDC UR18, c[0x0][0x604] ;  /* 0x0001810000127ab9 */ /* 0x000fe20000000800 */
[----:B------:R-:W-:Y:S01]  /*3520*/  ULDC UR17, c[0x0][0x604] ;  /* 0x0001810000117ab9 */ /* 0x000fe20000000800 */
        /* <DEDUP_REMOVED lines=10> */
[----:B------:R2:W4:Y:S01]  /*35d0*/  MUFU.EX2 R49, R24 ;  /* 0x0000001800317308 */ /* 0x0005220000000800 */
[----:B-1----:R-:W-:Y:S01]  /*35e0*/  @!P3 FMUL R52, R52, R52 ;  /* 0x000000343434b220 */ /* 0x002fe20000400000 */
[----:B------:R-:W-:Y:S01]  /*35f0*/  FSETP.GEU.AND P3, PT, R92, -126, PT ;  /* 0xc2fc00005c00780b */ /* 0x000fe20003f6e000 */
[----:B------:R-:W-:Y:S01]  /*3600*/  ULDC UR9, c[0x0][0x604] ;  /* 0x0001810000097ab9 */ /* 0x000fe20000000800 */
[----:B------:R-:W-:Y:S01]  /*3610*/  ULDC UR8, c[0x0][0x604] ;  /* 0x0001810000087ab9 */ /* 0x000fe20000000800 */
[--C-:B------:R-:W-:Y:S01]  /*3620*/  FFMA R214, R46, UR28, -R93.reuse ;  /* 0x0000001c2ed67c23 */ /* 0x100fe2000800085d */
[--C-:B------:R-:W-:Y:S01]  /*3630*/  FFMA R213, R47, UR27, -R93.reuse ;  /* 0x0000001b2fd57c23 */ /* 0x100fe2000800085d */
[----:B------:R-:W-:Y:S01]  /*3640*/  @!P1 FMUL R25, R25, 0.5 ;  /* 0x3f00000019199820 */ /* 0x000fe20000400000 */
[----:B------:R-:W1:Y:S01]  /*3650*/  MUFU.EX2 R61, R56 ;  /* 0x00000038003d7308 */ /* 0x000e620000000800 */
[----:B---3--:R-:W-:Y:S01]  /*3660*/  @!P6 FMUL R53, R53, R53 ;  /* 0x000000353535e220 */ /* 0x008fe20000400000 */
[----:B------:R-:W-:Y:S01]  /*3670*/  FSETP.GEU.AND P6, PT, R91, -126, PT ;  /* 0xc2fc00005b00780b */ /* 0x000fe20003fce000 */
[--C-:B--2---:R-:W-:Y:S01]  /*3680*/  FFMA R24, R30, UR33, -R93.reuse ;  /* 0x000000211e187c23 */ /* 0x104fe2000800085d */
[----:B------:R-:W-:Y:S01]  /*3690*/  ULDC UR33, c[0x0][0x604] ;  /* 0x0001810000217ab9 */ /* 0x000fe20000000800 */
[--C-:B------:R-:W-:Y:S01]  /*36a0*/  FFMA R72, R51, UR25, -R93.reuse ;  /* 0x0000001933487c23 */ /* 0x100fe2000800085d */
[--C-:B------:R-:W-:Y:S01]  /*36b0*/  FFMA R55, R55, UR23, -R93.reuse ;  /* 0x0000001737377c23 */ /* 0x100fe2000800085d */
[----:B------:R-:W-:Y:S01]  /*36c0*/  @!P3 FMUL R92, R92, 0.5 ;  /* 0x3f0000005c5cb820 */ /* 0x000fe20000400000 */
[----:B------:R2:W3:Y:S01]  /*36d0*/  MUFU.EX2 R60, R25 ;  /* 0x00000019003c7308 */ /* 0x0004e20000000800 */
[----:B----4-:R-:W-:Y:S01]  /*36e0*/  @!P4 FMUL R49, R49, R49 ;  /* 0x000000313131c220 */ /* 0x010fe20000400000 */
[----:B------:R-:W-:Y:S01]  /*36f0*/  FSETP.GEU.AND P4, PT, R64, -126, PT ;  /* 0xc2fc00004000780b */ /* 0x000fe20003f8e000 */
[--C-:B------:R-:W-:Y:S01]  /*3700*/  FFMA R58, R58, UR22, -R93.reuse ;  /* 0x000000163a3a7c23 */ /* 0x100fe2000800085d */
[--C-:B------:R-:W-:Y:S01]  /*3710*/  FFMA R59, R59, UR21, -R93.reuse ;  /* 0x000000153b3b7c23 */ /* 0x100fe2000800085d */
[--C-:B------:R-:W-:Y:S01]  /*3720*/  FFMA R62, R62, UR20, -R93.reuse ;  /* 0x000000143e3e7c23 */ /* 0x100fe2000800085d */
[--C-:B------:R-:W-:Y:S01]  /*3730*/  FFMA R63, R63, UR19, -R93.reuse ;  /* 0x000000133f3f7c23 */ /* 0x100fe2000800085d */
[----:B------:R-:W-:Y:S01]  /*3740*/  @!P6 FMUL R91, R91, 0.5 ;  /* 0x3f0000005b5be820 */ /* 0x000fe20000400000 */
[----:B------:R-:W4:Y:S01]  /*3750*/  MUFU.EX2 R57, R57 ;  /* 0x0000003900397308 */ /* 0x000f220000000800 */
[----:B-1----:R-:W-:Y:S01]  /*3760*/  @!P5 FMUL R61, R61, R61 ;  /* 0x0000003d3d3dd220 */ /* 0x002fe20000400000 */
[----:B------:R-:W-:Y:S01]  /*3770*/  FSETP.GEU.AND P5, PT, R68, -126, PT ;  /* 0xc2fc00004400780b */ /* 0x000fe20003fae000 */
[--C-:B--2---:R-:W-:Y:S01]  /*3780*/  FFMA R25, R31, UR32, -R93.reuse ;  /* 0x000000201f197c23 */ /* 0x104fe2000800085d */
[----:B------:R-:W-:Y:S01]  /*3790*/  ULDC UR32, c[0x0][0x604] ;  /* 0x0001810000207ab9 */ /* 0x000fe20000000800 */
[--C-:B------:R-:W-:Y:S01]  /*37a0*/  FFMA R66, R66, UR18, -R93.reuse ;  /* 0x0000001242427c23 */ /* 0x100fe2000800085d */
[--C-:B------:R-:W-:Y:S01]  /*37b0*/  FFMA R67, R67, UR17, -R93.reuse ;  /* 0x0000001143437c23 */ /* 0x100fe2000800085d */
[----:B------:R-:W-:Y:S01]  /*37c0*/  @!P4 FMUL R64, R64, 0.5 ;  /* 0x3f0000004040c820 */ /* 0x000fe20000400000 */
[----:B------:R-:W1:Y:S01]  /*37d0*/  MUFU.EX2 R65, R92 ;  /* 0x0000005c00417308 */ /* 0x000e620000000800 */
[----:B---3--:R-:W-:Y:S01]  /*37e0*/  @!P1 FMUL R60, R60, R60 ;  /* 0x0000003c3c3c9220 */ /* 0x008fe20000400000 */
[----:B------:R-:W-:Y:S01]  /*37f0*/  FSETP.GEU.AND P1, PT, R69, -126, PT ;  /* 0xc2fc00004500780b */ /* 0x000fe20003f2e000 */
[--C-:B------:R-:W-:Y:S01]  /*3800*/  FFMA R70, R70, UR16, -R93.reuse ;  /* 0x0000001046467c23 */ /* 0x100fe2000800085d */
[--C-:B------:R-:W-:Y:S01]  /*3810*/  FFMA R71, R71, UR13, -R93.reuse ;  /* 0x0000000d47477c23 */ /* 0x100fe2000800085d */
        /* <DEDUP_REMOVED lines=13> */
[--C-:B--2---:R-:W-:Y:S01]  /*38f0*/  FFMA R91, R35, UR7, -R93.reuse ;  /* 0x00000007235b7c23 */ /* 0x104fe2000800085d */
[----:B------:R-:W-:Y:S01]  /*3900*/  FSETP.GEU.AND P3, PT, R73, -126, PT ;  /* 0xc2fc00004900780b */ /* 0x000fe20003f6e000 */
[----:B------:R-:W-:Y:S01]  /*3910*/  ULDC UR7, c[0x0][0x604] ;  /* 0x0001810000077ab9 */ /* 0x000fe20000000800 */
[--C-:B------:R-:W-:Y:S01]  /*3920*/  FFMA R86, R86, UR8, -R93.reuse ;  /* 0x0000000856567c23 */ /* 0x100fe2000800085d */
[--C-:B------:R-:W-:Y:S01]  /*3930*/  FFMA R87, R87, UR7, -R93.reuse ;  /* 0x0000000757577c23 */ /* 0x100fe2000800085d */
[----:B------:R-:W-:Y:S01]  /*3940*/  @!P2 FMUL R90, R90, 0.5 ;  /* 0x3f0000005a5aa820 */ /* 0x000fe20000400000 */
[----:B------:R1:W2:Y:S01]  /*3950*/  MUFU.EX2 R31, R68 ;  /* 0x00000044001f7308 */ /* 0x0002a20000000800 */
[----:B---3--:R-:W-:Y:S01]  /*3960*/  @!P6 FMUL R56, R56, R56 ;  /* 0x000000383838e220 */ /* 0x008fe20000400000 */
[----:B------:R-:W3:Y:S06]  /*3970*/  SYNCS.PHASECHK.TRANS64.TRYWAIT P6, [R2+URZ+0x3f008], R89 ;  /* 0x03f00859020075a7 */ /* 0x000eec00080c017f */
[----:B------:R5:W5:Y:S01]  /*3980*/  MUFU.EX2 R30, R69 ;  /* 0x00000045001e7308 */ /* 0x000b620000000800 */
[----:B----4-:R-:W-:Y:S01]  /*3990*/  @!P4 FMUL R64, R64, R64 ;  /* 0x000000404040c220 */ /* 0x010fe20000400000 */
[----:B------:R-:W-:Y:S01]  /*39a0*/  FSETP.GEU.AND P4, PT, R26, -126, PT ;  /* 0xc2fc00001a00780b */ /* 0x000fe20003f8e000 */
[----:B------:R-:W-:Y:S01]  /*39b0*/  @!P3 FMUL R73, R73, 0.5 ;  /* 0x3f0000004949b820 */ /* 0x000fe20000400000 */
[----:B-1----:R-:W-:-:S04]  /*39c0*/  FFMA R68, R54, UR24, -R93 ;  /* 0x0000001836447c23 */ /* 0x002fc8000800085d */
[----:B------:R-:W1:Y:S01]  /*39d0*/  MUFU.EX2 R35, R90 ;  /* 0x0000005a00237308 */ /* 0x000e620000000800 */
[----:B--2---:R-:W-:Y:S01]  /*39e0*/  @!P5 FMUL R31, R31, R31 ;  /* 0x0000001f1f1fd220 */ /* 0x004fe20000400000 */
[----:B------:R-:W-:Y:S01]  /*39f0*/  FSETP.GEU.AND P5, PT, R27, -126, PT ;  /* 0xc2fc00001b00780b */ /* 0x000fe20003fae000 */
[----:B-----5:R-:W-:-:S03]  /*3a00*/  FFMA R69, R50, UR26, -R93 ;  /* 0x0000001a32457c23 */ /* 0x020fc6000800085d */
[----:B------:R-:W-:Y:S01]  /*3a10*/  P2R R46, PR, RZ, 0x20 ;  /* 0x00000020ff2e7803 */ /* 0x000fe20000000000 */
[----:B------:R-:W-:Y:S01]  /*3a20*/  @!P4 FMUL R26, R26, 0.5 ;  /* 0x3f0000001a1ac820 */ /* 0x000fe20000400000 */
[----:B------:R-:W2:Y:S01]  /*3a30*/  MUFU.EX2 R38, R73 ;  /* 0x0000004900267308 */ /* 0x000ea20000000800 */
[----:B------:R-:W-:Y:S01]  /*3a40*/  @!P1 FMUL R30, R30, R30 ;  /* 0x0000001e1e1e9220 */ /* 0x000fe20000400000 */
[----:B------:R-:W-:-:S05]  /*3a50*/  FSETP.GEU.AND P1, PT, R24, -126, PT ;  /* 0xc2fc00001800780b */ /* 0x000fca0003f2e000 */
[----:B------:R-:W-:Y:S01]  /*3a60*/  @!P5 FMUL R27, R27, 0.5 ;  /* 0x3f0000001b1bd820 */ /* 0x000fe20000400000 */
[----:B------:R-:W4:Y:S01]  /*3a70*/  MUFU.EX2 R34, R26 ;  /* 0x0000001a00227308 */ /* 0x000f220000000800 */
[----:B-1----:R-:W-:Y:S01]  /*3a80*/  @!P2 FMUL R35, R35, R35 ;  /* 0x000000232323a220 */ /* 0x002fe20000400000 */
[----:B------:R-:W-:Y:S02]  /*3a90*/  FSETP.GEU.AND P2, PT, R25, -126, PT ;  /* 0xc2fc00001900780b */ /* 0x000fe40003f4e000 */
[----:B------:R-:W-:-:S03]  /*3aa0*/  FSETP.GEU.AND P5, PT, R212, -126, PT ;  /* 0xc2fc0000d400780b */ /* 0x000fc60003fae000 */
[----:B------:R-:W-:Y:S01]  /*3ab0*/  @!P1 FMUL R24, R24, 0.5 ;  /* 0x3f00000018189820 */ /* 0x000fe20000400000 */
[----:B------:R1:W1:Y:S01]  /*3ac0*/  MUFU.EX2 R39, R27 ;  /* 0x0000001b00277308 */ /* 0x0002620000000800 */
[----:B--2---:R-:W-:Y:S01]  /*3ad0*/  @!P3 FMUL R38, R38, R38 ;  /* 0x000000262626b220 */ /* 0x004fe20000400000 */
[----:B------:R-:W-:-:S05]  /*3ae0*/  FSETP.GEU.AND P3, PT, R88, -126, PT ;  /* 0xc2fc00005800780b */ /* 0x000fca0003f6e000 */
[----:B------:R-:W-:Y:S01]  /*3af0*/  @!P2 FMUL R25, R25, 0.5 ;  /* 0x3f0000001919a820 */ /* 0x000fe20000400000 */
[----:B------:R2:W1:Y:S01]  /*3b00*/  MUFU.EX2 R42, R24 ;  /* 0x00000018002a7308 */ /* 0x0004620000000800 */
[----:B----4-:R-:W-:Y:S01]  /*3b10*/  @!P4 FMUL R34, R34, R34 ;  /* 0x000000222222c220 */ /* 0x010fe20000400000 */
[----:B------:R-:W-:-:S05]  /*3b20*/  FSETP.GEU.AND P4, PT, R91, -126, PT ;  /* 0xc2fc00005b00780b */ /* 0x000fca0003f8e000 */
[----:B------:R-:W-:Y:S01]  /*3b30*/  @!P3 FMUL R88, R88, 0.5 ;  /* 0x3f0000005858b820 */ /* 0x000fe20000400000 */
[----:B------:R2:W4:Y:S01]  /*3b40*/  MUFU.EX2 R43, R25 ;  /* 0x00000019002b7308 */ /* 0x0005220000000800 */
[----:B---3--:R-:W-:Y:S06]  /*3b50*/  @!P6 BRA `(.L_x_23) ;  /* 0x0000009c002ce947 */ /* 0x008fec0003800000 */
.L_x_76:
[----:B------:R-:W-:Y:S01]  /*3b60*/  ISETP.NE.AND P6, PT, R46, RZ, PT ;  /* 0x000000ff2e00720c */ /* 0x000fe20003fc5270 */
[----:B-1----:R-:W-:Y:S01]  /*3b70*/  @!P1 FMUL R42, R42, R42 ;  /* 0x0000002a2a2a9220 */ /* 0x002fe20000400000 */
[----:B----4-:R-:W-:Y:S01]  /*3b80*/  @!P2 FMUL R43, R43, R43 ;  /* 0x0000002b2b2ba220 */ /* 0x010fe20000400000 */
[----:B--2---:R-:W-:Y:S01]  /*3b90*/  F2FP.F16.F32.PACK_AB R24, R209, R208 ;  /* 0x000000d0d118723e */ /* 0x004fe200000000ff */
[----:B------:R-:W-:Y:S01]  /*3ba0*/  UIADD3 UR6, UR15, 0xe00, URZ ;  /* 0x00000e000f067890 */ /* 0x000fe2000fffe03f */
[----:B------:R-:W-:Y:S01]  /*3bb0*/  F2FP.F16.F32.PACK_AB R26, R29, R28 ;  /* 0x0000001c1d1a723e */ /* 0x000fe200000000ff */
[----:B------:R-:W-:Y:S01]  /*3bc0*/  UMOV UR7, 0x80000020 ;  /* 0x8000002000077882 */ /* 0x000fe20000000000 */
[----:B------:R-:W-:Y:S01]  /*3bd0*/  F2FP.F16.F32.PACK_AB R27, R43, R42 ;  /* 0x0000002a2b1b723e */ /* 0x000fe200000000ff */
[----:B------:R-:W-:Y:S01]  /*3be0*/  UIADD3 UR8, UR15, 0x1000, URZ ;  /* 0x000010000f087890 */ /* 0x000fe2000fffe03f */
[----:B------:R-:W-:Y:S01]  /*3bf0*/  @!P4 FMUL R91, R91, 0.5 ;  /* 0x3f0000005b5bc820 */ /* 0x000fe20000400000 */
[----:B------:R-:W-:Y:S01]  /*3c00*/  UMOV UR19, 0x80000020 ;  /* 0x8000002000137882 */ /* 0x000fe20000000000 */
[----:B------:R-:W-:Y:S01]  /*3c10*/  UIADD3 UR10, UR15, 0x1200, URZ ;  /* 0x000012000f0a7890 */ /* 0x000fe2000fffe03f */
[----:B------:R-:W1:Y:S01]  /*3c20*/  MUFU.EX2 R51, R88 ;  /* 0x0000005800337308 */ /* 0x000e620000000800 */
[----:B------:R-:W-:Y:S01]  /*3c30*/  @!P6 FMUL R39, R39, R39 ;  /* 0x000000272727e220 */ /* 0x000fe20000400000 */
[----:B------:R-:W-:Y:S01]  /*3c40*/  UMOV UR11, 0x80000020 ;  /* 0x80000020000b7882 */ /* 0x000fe20000000000 */
[----:B------:R-:W-:Y:S01]  /*3c50*/  UMOV UR18, UR8 ;  /* 0x0000000800127c82 */ /* 0x000fe20008000000 */
[----:B------:R-:W-:Y:S01]  /*3c60*/  UIADD3 UR8, UR15, 0x1600, URZ ;  /* 0x000016000f087890 */ /* 0x000fe2000fffe03f */
[----:B------:R-:W-:Y:S01]  /*3c70*/  FSETP.GEU.AND P1, PT, R215, -126, PT ;  /* 0xc2fc0000d700780b */ /* 0x000fe20003f2e000 */
[----:B------:R-:W-:Y:S01]  /*3c80*/  @!P5 FMUL R212, R212, 0.5 ;  /* 0x3f000000d4d4d820 */ /* 0x000fe20000400000 */
[----:B------:R-:W-:Y:S01]  /*3c90*/  F2FP.F16.F32.PACK_AB R25, R39, R34 ;  /* 0x000000222719723e */ /* 0x000fe200000000ff */
[----:B------:R-:W2:Y:S01]  /*3ca0*/  MUFU.EX2 R46, R91 ;  /* 0x0000005b002e7308 */ /* 0x000ea20000000800 */
[----:B------:R-:W-:Y:S01]  /*3cb0*/  FSETP.GEU.AND P2, PT, R216, -126, PT ;  /* 0xc2fc0000d800780b */ /* 0x000fe20003f4e000 */
[----:B------:R-:W-:Y:S01]  /*3cc0*/  FADD R29, R29, R56 ;  /* 0x000000381d1d7221 */ /* 0x000fe20000000000 */
[----:B------:R-:W-:Y:S01]  /*3cd0*/  WARPGROUP.ARRIVE ;  /* 0x00000000000079c5 */ /* 0x000fe20000000000 */
[----:B------:R-:W-:-:S04]  /*3ce0*/  FSETP.GEU.AND P6, PT, R76, -126, PT ;  /* 0xc2fc00004c00780b */ /* 0x000fc80003fce000 */
[----:B------:R-:W4:Y:S01]  /*3cf0*/  MUFU.EX2 R47, R212 ;  /* 0x000000d4002f7308 */ /* 0x000f220000000800 */
[----:B------:R-:W-:Y:S01]  /*3d00*/  HGMMA.64x32x16.F32 R184, R24, gdesc[UR4].tnspB, RZ, !UPT, gsb0 ;  /* 0x4060000418b87df0 */ /* 0x000fe2000c0008ff */
[----:B------:R-:W-:Y:S01]  /*3d10*/  UIADD3 UR6, UR15, 0x1400, URZ ;  /* 0x000014000f067890 */ /* 0x000fe2000fffe03f */
[----:B------:R-:W-:Y:S01]  /*3d20*/  @!P1 FMUL R215, R215, 0.5 ;  /* 0x3f000000d7d79820 */ /* 0x000fe20000400000 */
[----:B------:R-:W-:Y:S01]  /*3d30*/  UMOV UR7, 0x80000020 ;  /* 0x8000002000077882 */ /* 0x000fe20000000000 */
[----:B-1----:R-:W-:Y:S01]  /*3d40*/  @!P3 FMUL R51, R51, R51 ;  /* 0x000000333333b220 */ /* 0x002fe20000400000 */
[----:B------:R-:W-:Y:S01]  /*3d50*/  FSETP.GEU.AND P3, PT, R217, -126, PT ;  /* 0xc2fc0000d900780b */ /* 0x000fe20003f6e000 */
[----:B------:R-:W-:Y:S01]  /*3d60*/  @!P2 FMUL R216, R216, 0.5 ;  /* 0x3f000000d8d8a820 */ /* 0x000fe20000400000 */
[----:B------:R-:W1:Y:S01]  /*3d70*/  MUFU.EX2 R50, R215 ;  /* 0x000000d700327308 */ /* 0x000e620000000800 */
[----:B--2---:R-:W-:Y:S01]  /*3d80*/  @!P4 FMUL R46, R46, R46 ;  /* 0x0000002e2e2ec220 */ /* 0x004fe20000400000 */
[----:B------:R-:W-:Y:S01]  /*3d90*/  FSETP.GEU.AND P4, PT, R214, -126, PT ;  /* 0xc2fc0000d600780b */ /* 0x000fe20003f8e000 */
[----:B------:R-:W-:-:S05]  /*3da0*/  @!P6 FMUL R76, R76, 0.5 ;  /* 0x3f0000004c4ce820 */ /* 0x000fca0000400000 */
[----:B------:R-:W2:Y:S01]  /*3db0*/  MUFU.EX2 R73, R216 ;  /* 0x000000d800497308 */ /* 0x000ea20000000800 */
[----:B----4-:R-:W-:Y:S01]  /*3dc0*/  @!P5 FMUL R47, R47, R47 ;  /* 0x0000002f2f2fd220 */ /* 0x010fe20000400000 */
[----:B------:R-:W-:Y:S01]  /*3dd0*/  FSETP.GEU.AND P5, PT, R213, -126, PT ;  /* 0xc2fc0000d500780b */ /* 0x000fe20003fae000 */
[----:B------:R-:W-:-:S04]  /*3de0*/  @!P3 FMUL R217, R217, 0.5 ;  /* 0x3f000000d9d9b820 */ /* 0x000fc80000400000 */
[----:B------:R-:W-:Y:S01]  /*3df0*/  @!P4 FMUL R214, R214, 0.5 ;  /* 0x3f000000d6d6c820 */ /* 0x000fe20000400000 */
[----:B------:R-:W4:Y:S01]  /*3e00*/  MUFU.EX2 R212, R217 ;  /* 0x000000d900d47308 */ /* 0x000f220000000800 */
[----:B-1----:R-:W-:Y:S01]  /*3e10*/  @!P1 FMUL R50, R50, R50 ;  /* 0x0000003232329220 */ /* 0x002fe20000400000 */
[----:B------:R-:W-:-:S05]  /*3e20*/  FSETP.GEU.AND P1, PT, R77, -126, PT ;  /* 0xc2fc00004d00780b */ /* 0x000fca0003f2e000 */
[----:B------:R-:W-:Y:S01]  /*3e30*/  @!P5 FMUL R213, R213, 0.5 ;  /* 0x3f000000d5d5d820 */ /* 0x000fe20000400000 */
[----:B------:R-:W1:Y:S01]  /*3e40*/  MUFU.EX2 R54, R214 ;  /* 0x000000d600367308 */ /* 0x000e620000000800 */
[----:B--2---:R-:W-:Y:S01]  /*3e50*/  @!P2 FMUL R73, R73, R73 ;  /* 0x000000494949a220 */ /* 0x004fe20000400000 */
[----:B------:R-:W-:-:S05]  /*3e60*/  FSETP.GEU.AND P2, PT, R72, -126, PT ;  /* 0xc2fc00004800780b */ /* 0x000fca0003f4e000 */
[----:B------:R-:W-:Y:S01]  /*3e70*/  @!P1 FMUL R77, R77, 0.5 ;  /* 0x3f0000004d4d9820 */ /* 0x000fe20000400000 */
[----:B------:R-:W2:Y:S01]  /*3e80*/  MUFU.EX2 R213, R213 ;  /* 0x000000d500d57308 */ /* 0x000ea20000000800 */
[----:B----4-:R-:W-:Y:S01]  /*3e90*/  @!P3 FMUL R212, R212, R212 ;  /* 0x000000d4d4d4b220 */ /* 0x010fe20000400000 */
[----:B------:R-:W-:-:S05]  /*3ea0*/  FSETP.GEU.AND P3, PT, R68, -126, PT ;  /* 0xc2fc00004400780b */ /* 0x000fca0003f6e000 */
[----:B------:R-:W-:Y:S01]  /*3eb0*/  @!P2 FMUL R72, R72, 0.5 ;  /* 0x3f0000004848a820 */ /* 0x000fe20000400000 */
[----:B------:R-:W4:Y:S01]  /*3ec0*/  MUFU.EX2 R76, R76 ;  /* 0x0000004c004c7308 */ /* 0x000f220000000800 */
[----:B-1----:R-:W-:Y:S01]  /*3ed0*/  @!P4 FMUL R54, R54, R54 ;  /* 0x000000363636c220 */ /* 0x002fe20000400000 */
[----:B------:R-:W-:Y:S01]  /*3ee0*/  FSETP.GEU.AND P4, PT, R55, -126, PT ;  /* 0xc2fc00003700780b */ /* 0x000fe20003f8e000 */
[----:B------:R-:W-:Y:S02]  /*3ef0*/  WARPGROUP.DEPBAR.LE gsb0, 0x0 ;  /* 0x00008000000079c5 */ /* 0x000fe40000010000 */
[----:B------:R-:W-:Y:S02]  /*3f00*/  WARPGROUP.ARRIVE ;  /* 0x00000000000079c5 */ /* 0x000fe40000000000 */
[----:B------:R-:W-:Y:S01]  /*3f10*/  @!P3 FMUL R68, R68, 0.5 ;  /* 0x3f0000004444b820 */ /* 0x000fe20000400000 */
[----:B------:R-:W1:Y:S01]  /*3f20*/  MUFU.EX2 R72, R72 ;  /* 0x0000004800487308 */ /* 0x000e620000000800 */
[----:B--2---:R-:W-:Y:S01]  /*3f30*/  @!P5 FMUL R213, R213, R213 ;  /* 0x000000d5d5d5d220 */ /* 0x004fe20000400000 */
[----:B------:R-:W-:Y:S01]  /*3f40*/  FSETP.GEU.AND P5, PT, R80, -126, PT ;  /* 0xc2fc00005000780b */ /* 0x000fe20003fae000 */
[----:B------:R-:W-:Y:S01]  /*3f50*/  HGMMA.64x32x16.F32 R168, R24, gdesc[UR16].tnspB, RZ, !UPT, gsb0 ;  /* 0x4060001018a87df0 */ /* 0x000fe2000c0008ff */
[----:B------:R-:W-:Y:S01]  /*3f60*/  UMOV UR18, UR8 ;  /* 0x0000000800127c82 */ /* 0x000fe20008000000 */
[----:B------:R-:W-:Y:S01]  /*3f70*/  UMOV UR19, 0x80000020 ;  /* 0x8000002000137882 */ /* 0x000fe20000000000 */
[----:B------:R-:W-:Y:S01]  /*3f80*/  UIADD3 UR8, UR15, 0x1040, URZ ;  /* 0x000010400f087890 */ /* 0x000fe2000fffe03f */
[----:B------:R-:W-:Y:S01]  /*3f90*/  @!P4 FMUL R55, R55, 0.5 ;  /* 0x3f0000003737c820 */ /* 0x000fe20000400000 */
[----:B------:R-:W2:Y:S01]  /*3fa0*/  MUFU.EX2 R68, R68 ;  /* 0x0000004400447308 */ /* 0x000ea20000000800 */
[----:B----4-:R-:W-:Y:S01]  /*3fb0*/  @!P6 FMUL R76, R76, R76 ;  /* 0x0000004c4c4ce220 */ /* 0x010fe20000400000 */
[----:B------:R-:W-:-:S05]  /*3fc0*/  FSETP.GEU.AND P6, PT, R69, -126, PT ;  /* 0xc2fc00004500780b */ /* 0x000fca0003fce000 */
        /* <DEDUP_REMOVED lines=17> */
[----:B--2---:R-:W-:Y:S01]  /*40e0*/  @!P6 FMUL R69, R69, R69 ;  /* 0x000000454545e220 */ /* 0x004fe20000400000 */
[----:B------:R-:W-:Y:S01]  /*40f0*/  FSETP.GEU.AND P6, PT, R59, -126, PT ;  /* 0xc2fc00003b00780b */ /* 0x000fe20003fce000 */
[----:B------:R-:W-:Y:S02]  /*4100*/  WARPGROUP.DEPBAR.LE gsb0, 0x0 ;  /* 0x00008000000079c5 */ /* 0x000fe40000010000 */
[----:B------:R-:W-:-:S03]  /*4110*/  WARPGROUP.ARRIVE ;  /* 0x00000000000079c5 */ /* 0x000fc60000000000 */
[----:B------:R-:W-:Y:S01]  /*4120*/  @!P1 FMUL R58, R58, 0.5 ;  /* 0x3f0000003a3a9820 */ /* 0x000fe20000400000 */
[----:B----4-:R-:W-:Y:S01]  /*4130*/  @!P5 FMUL R215, R215, R215 ;  /* 0x000000d7d7d7d220 */ /* 0x010fe20000400000 */
[----:B------:R-:W-:Y:S02]  /*4140*/  FSETP.GEU.AND P5, PT, R66, -126, PT ;  /* 0xc2fc00004200780b */ /* 0x000fe40003fae000 */
[----:B------:R-:W1:Y:S01]  /*4150*/  MUFU.EX2 R217, R58 ;  /* 0x0000003a00d97308 */ /* 0x000e620000000800 */
[----:B------:R-:W-:Y:S01]  /*4160*/  HGMMA.64x32x16.F32 R152, R24, gdesc[UR8].tnspB, RZ, !UPT, gsb0 ;  /* 0x4060000818987df0 */ /* 0x000fe2000c0008ff */
[----:B------:R-:W-:Y:S01]  /*4170*/  UIADD3 UR10, UR15, 0x1800, URZ ;  /* 0x000018000f0a7890 */ /* 0x000fe2000fffe03f */
[----:B------:R-:W-:Y:S01]  /*4180*/  @!P6 FMUL R59, R59, 0.5 ;  /* 0x3f0000003b3be820 */ /* 0x000fe20000400000 */
[----:B------:R-:W-:-:S04]  /*4190*/  UMOV UR11, 0x80000020 ;  /* 0x80000020000b7882 */ /* 0x000fc80000000000 */
[----:B------:R-:W2:Y:S03]  /*41a0*/  MUFU.EX2 R214, R59 ;  /* 0x0000003b00d67308 */ /* 0x000ea60000000800 */
[----:B------:R-:W-:-:S05]  /*41b0*/  @!P5 FMUL R66, R66, 0.5 ;  /* 0x3f0000004242d820 */ /* 0x000fca0000400000 */
[----:B------:R-:W4:Y:S01]  /*41c0*/  MUFU.EX2 R59, R62 ;  /* 0x0000003e003b7308 */ /* 0x000f220000000800 */
[----:B-1----:R-:W-:Y:S01]  /*41d0*/  @!P1 FMUL R217, R217, R217 ;  /* 0x000000d9d9d99220 */ /* 0x002fe20000400000 */
[----:B------:R-:W-:-:S03]  /*41e0*/  FSETP.GEU.AND P1, PT, R67, -126, PT ;  /* 0xc2fc00004300780b */ /* 0x000fc60003f2e000 */
[----:B------:R-:W-:-:S03]  /*41f0*/  FADD R34, R34, R217 ;  /* 0x000000d922227221 */ /* 0x000fc60000000000 */
[----:B------:R-:W1:Y:S01]  /*4200*/  MUFU.EX2 R58, R63 ;  /* 0x0000003f003a7308 */ /* 0x000e620000000800 */
[----:B--2---:R-:W-:Y:S01]  /*4210*/  @!P6 FMUL R214, R214, R214 ;  /* 0x000000d6d6d6e220 */ /* 0x004fe20000400000 */
[----:B------:R-:W-:-:S03]  /*4220*/  FSETP.GEU.AND P6, PT, R70, -126, PT ;  /* 0xc2fc00004600780b */ /* 0x000fc60003fce000 */
[----:B------:R-:W-:Y:S02]  /*4230*/  FADD R39, R39, R214 ;  /* 0x000000d627277221 */ /* 0x000fe40000000000 */
[----:B------:R-:W-:Y:S01]  /*4240*/  @!P1 FMUL R67, R67, 0.5 ;  /* 0x3f00000043439820 */ /* 0x000fe20000400000 */
[----:B------:R-:W2:Y:S01]  /*4250*/  MUFU.EX2 R80, R66 ;  /* 0x0000004200507308 */ /* 0x000ea20000000800 */
[----:B----4-:R-:W-:Y:S01]  /*4260*/  @!P2 FMUL R59, R59, R59 ;  /* 0x0000003b3b3ba220 */ /* 0x010fe20000400000 */
[----:B------:R-:W-:-:S03]  /*4270*/  FSETP.GEU.AND P2, PT, R71, -126, PT ;  /* 0xc2fc00004700780b */ /* 0x000fc60003f4e000 */
[----:B------:R-:W-:Y:S02]  /*4280*/  FADD R42, R42, R59 ;  /* 0x0000003b2a2a7221 */ /* 0x000fe40000000000 */
[----:B------:R-:W-:Y:S01]  /*4290*/  @!P6 FMUL R70, R70, 0.5 ;  /* 0x3f0000004646e820 */ /* 0x000fe20000400000 */
[----:B------:R-:W4:Y:S01]  /*42a0*/  MUFU.EX2 R67, R67 ;  /* 0x0000004300437308 */ /* 0x000f220000000800 */
[----:B-1----:R-:W-:Y:S01]  /*42b0*/  @!P3 FMUL R58, R58, R58 ;  /* 0x0000003a3a3ab220 */ /* 0x002fe20000400000 */
[----:B------:R-:W-:-:S03]  /*42c0*/  FSETP.GEU.AND P3, PT, R84, -126, PT ;  /* 0xc2fc00005400780b */ /* 0x000fc60003f6e000 */
[----:B------:R-:W-:Y:S02]  /*42d0*/  FADD R43, R43, R58 ;  /* 0x0000003a2b2b7221 */ /* 0x000fe40000000000 */
[----:B------:R-:W-:Y:S01]  /*42e0*/  @!P2 FMUL R71, R71, 0.5 ;  /* 0x3f0000004747a820 */ /* 0x000fe20000400000 */
[----:B------:R-:W1:Y:S01]  /*42f0*/  MUFU.EX2 R70, R70 ;  /* 0x0000004600467308 */ /* 0x000e620000000800 */
[----:B--2---:R-:W-:Y:S01]  /*4300*/  @!P5 FMUL R80, R80, R80 ;  /* 0x000000505050d220 */ /* 0x004fe20000400000 */
[----:B------:R-:W-:Y:S01]  /*4310*/  FSETP.GEU.AND P5, PT, R75, -126, PT ;  /* 0xc2fc00004b00780b */ /* 0x000fe20003fae000 */
[----:B------:R-:W-:Y:S02]  /*4320*/  WARPGROUP.DEPBAR.LE gsb0, 0x0 ;  /* 0x00008000000079c5 */ /* 0x000fe40000010000 */
[----:B------:R-:W-:Y:S02]  /*4330*/  WARPGROUP.ARRIVE ;  /* 0x00000000000079c5 */ /* 0x000fe40000000000 */
[----:B------:R-:W-:Y:S01]  /*4340*/  @!P3 FMUL R84, R84, 0.5 ;  /* 0x3f0000005454b820 */ /* 0x000fe20000400000 */
[----:B------:R-:W2:Y:S01]  /*4350*/  MUFU.EX2 R71, R71 ;  /* 0x0000004700477308 */ /* 0x000ea20000000800 */
[----:B----4-:R-:W-:Y:S01]  /*4360*/  @!P1 FMUL R67, R67, R67 ;  /* 0x0000004343439220 */ /* 0x010fe20000400000 */
[----:B------:R-:W-:Y:S01]  /*4370*/  FSETP.GEU.AND P1, PT, R78, -126, PT ;  /* 0xc2fc00004e00780b */ /* 0x000fe20003f2e000 */
[----:B------:R-:W-:Y:S01]  /*4380*/  HGMMA.64x32x16.F32 R136, R24, gdesc[UR4].tnspB, RZ, !UPT, gsb0 ;  /* 0x4060000418887df0 */ /* 0x000fe2000c0008ff */
[----:B------:R-:W-:Y:S01]  /*4390*/  UIADD3 UR6, UR15, 0x1a00, URZ ;  /* 0x00001a000f067890 */ /* 0x000fe2000fffe03f */
[----:B------:R-:W-:-:S02]  /*43a0*/  UMOV UR7, 0x80000020 ;  /* 0x8000002000077882 */ /* 0x000fc40000000000 */
        /* <DEDUP_REMOVED lines=23> */
[----:B------:R-:W-:Y:S01]  /*4520*/  FSETP.GEU.AND P1, PT, R86, -126, PT ;  /* 0xc2fc00005600780b */ /* 0x000fe20003f2e000 */
[----:B------:R-:W-:Y:S02]  /*4530*/  WARPGROUP.DEPBAR.LE gsb0, 0x0 ;  /* 0x00008000000079c5 */ /* 0x000fe40000010000 */
[----:B------:R-:W-:Y:S02]  /*4540*/  WARPGROUP.ARRIVE ;  /* 0x00000000000079c5 */ /* 0x000fe40000000000 */
[----:B------:R-:W-:Y:S01]  /*4550*/  @!P5 FMUL R83, R83, 0.5 ;  /* 0x3f0000005353d820 */ /* 0x000fe20000400000 */
[----:B-1----:R-:W-:Y:S01]  /*4560*/  @!P2 FMUL R84, R84, R84 ;  /* 0x000000545454a220 */ /* 0x002fe20000400000 */
[----:B------:R-:W-:Y:S01]  /*4570*/  FSETP.GEU.AND P2, PT, R87, -126, PT ;  /* 0xc2fc00005700780b */ /* 0x000fe20003f4e000 */
[----:B------:R-:W1:Y:S01]  /*4580*/  MUFU.EX2 R66, R85 ;  /* 0x0000005500427308 */ /* 0x000e620000000800 */
[----:B------:R-:W-:Y:S01]  /*4590*/  HGMMA.64x32x16.F32 R120, R24, gdesc[UR16].tnspB, RZ, !UPT, gsb0 ;  /* 0x4060001018787df0 */ /* 0x000fe2000c0008ff */
[----:B------:R-:W-:Y:S01]  /*45a0*/  UMOV UR18, UR8 ;  /* 0x0000000800127c82 */ /* 0x000fe20008000000 */
[----:B------:R-:W-:Y:S01]  /*45b0*/  UMOV UR19, 0x80000020 ;  /* 0x8000002000137882 */ /* 0x000fe20000000000 */
[----:B------:R-:W-:Y:S01]  /*45c0*/  UIADD3 UR8, UR15, 0x1640, URZ ;  /* 0x000016400f087890 */ /* 0x000fe2000fffe03f */
[----:B--2---:R-:W-:Y:S01]  /*45d0*/  @!P4 FMUL R74, R74, R74 ;  /* 0x0000004a4a4ac220 */ /* 0x004fe20000400000 */
[----:B------:R-:W-:-:S02]  /*45e0*/  @!P1 FMUL R86, R86, 0.5 ;  /* 0x3f00000056569820 */ /* 0x000fc40000400000 */
[----:B------:R-:W2:Y:S01]  /*45f0*/  MUFU.EX2 R82, R82 ;  /* 0x0000005200527308 */ /* 0x000ea20000000800 */
[----:B------:R-:W-:-:S03]  /*4600*/  ISETP.GE.AND P4, PT, R211, 0x81, PT ;  /* 0x00000081d300780c */ /* 0x000fc60003f86270 */
[----:B------:R-:W-:-:S04]  /*4610*/  @!P2 FMUL R87, R87, 0.5 ;  /* 0x3f0000005757a820 */ /* 0x000fc80000400000 */
[----:B------:R-:W4:Y:S01]  /*4620*/  MUFU.EX2 R83, R83 ;  /* 0x0000005300537308 */ /* 0x000f220000000800 */
[----:B-1----:R-:W-:Y:S01]  /*4630*/  @!P6 FMUL R66, R66, R66 ;  /* 0x000000424242e220 */ /* 0x002fe20000400000 */
[----:B--2---:R-:W-:Y:S01]  /*4640*/  @!P3 FMUL R82, R82, R82 ;  /* 0x000000525252b220 */ /* 0x004fe20000400000 */
[----:B----4-:R-:W-:Y:S01]  /*4650*/  @!P5 FMUL R83, R83, R83 ;  /* 0x000000535353d220 */ /* 0x010fe20000400000 */
[----:B------:R-:W-:Y:S02]  /*4660*/  WARPGROUP.DEPBAR.LE gsb0, 0x0 ;  /* 0x00008000000079c5 */ /* 0x000fe40000010000 */
[----:B------:R-:W-:-:S06]  /*4670*/  WARPGROUP.ARRIVE ;  /* 0x00000000000079c5 */ /* 0x000fcc0000000000 */
[----:B------:R-:W-:Y:S01]  /*4680*/  HGMMA.64x32x16.F32 R104, R24, gdesc[UR8].tnspB, RZ, !UPT, gsb0 ;  /* 0x4060000818687df0 */ /* 0x000fe2000c0008ff */
[----:B------:R-:W-:Y:S01]  /*4690*/  UIADD3 UR10, UR15, 0x1240, URZ ;  /* 0x000012400f0a7890 */ /* 0x000fe2000fffe03f */
[----:B------:R-:W-:Y:S01]  /*46a0*/  UMOV UR11, 0x80000020 ;  /* 0x80000020000b7882 */ /* 0x000fe20000000000 */
[----:B------:R-:W-:Y:S02]  /*46b0*/  WARPGROUP.DEPBAR.LE gsb0, 0x0 ;  /* 0x00008000000079c5 */ /* 0x000fe40000010000 */
[----:B---3--:R-:W-:-:S06]  /*46c0*/  WARPGROUP.ARRIVE ;  /* 0x00000000000079c5 */ /* 0x008fcc0000000000 */
[----:B------:R-:W-:Y:S01]  /*46d0*/  HGMMA.64x32x16.F32 R88, R24, gdesc[UR4].tnspB, RZ, !UPT, gsb0 ;  /* 0x4060000418587df0 */ /* 0x000fe2000c0008ff */
[----:B------:R-:W-:Y:S01]  /*46e0*/  UIADD3 UR6, UR15, 0xe40, URZ ;  /* 0x00000e400f067890 */ /* 0x000fe2000fffe03f */
[----:B------:R-:W-:Y:S01]  /*46f0*/  UMOV UR7, 0x80000020 ;  /* 0x8000002000077882 */ /* 0x000fe20000000000 */
[----:B------:R-:W-:Y:S02]  /*4700*/  WARPGROUP.DEPBAR.LE gsb0, 0x0 ;  /* 0x00008000000079c5 */ /* 0x000fe40000010000 */
[----:B------:R-:W-:Y:S01]  /*4710*/  F2FP.F16.F32.PACK_AB R24, R37, R36 ;  /* 0x000000242518723e */ /* 0x000fe200000000ff */
[----:B------:R-:W-:Y:S01]  /*4720*/  FADD R36, R36, R65 ;  /* 0x0000004124247221 */ /* 0x000fe20000000000 */
[----:B------:R-:W-:Y:S01]  /*4730*/  F2FP.F16.F32.PACK_AB R26, R33, R32 ;  /* 0x00000020211a723e */ /* 0x000fe200000000ff */
[----:B------:R-:W-:Y:S01]  /*4740*/  FADD R37, R37, R64 ;  /* 0x0000004025257221 */ /* 0x000fe20000000000 */
[----:B------:R-:W-:Y:S01]  /*4750*/  F2FP.F16.F32.PACK_AB R25, R46, R51 ;  /* 0x000000332e19723e */ /* 0x000fe200000000ff */
[----:B------:R-:W-:Y:S01]  /*4760*/  FADD R51, R51, R80 ;  /* 0x0000005033337221 */ /* 0x000fe20000000000 */
[----:B------:R-:W-:Y:S01]  /*4770*/  F2FP.F16.F32.PACK_AB R27, R50, R47 ;  /* 0x0000002f321b723e */ /* 0x000fe200000000ff */
[----:B------:R-:W-:Y:S01]  /*4780*/  FADD R46, R46, R67 ;  /* 0x000000432e2e7221 */ /* 0x000fe20000000000 */
[----:B------:R-:W-:Y:S01]  /*4790*/  FADD R47, R47, R70 ;  /* 0x000000462f2f7221 */ /* 0x000fe20000000000 */
[----:B------:R-:W-:Y:S01]  /*47a0*/  FADD R50, R50, R71 ;  /* 0x0000004732327221 */ /* 0x000fe20000000000 */
[----:B------:R-:W-:-:S06]  /*47b0*/  WARPGROUP.ARRIVE ;  /* 0x00000000000079c5 */ /* 0x000fcc0000000000 */
[----:B------:R-:W-:Y:S01]  /*47c0*/  HGMMA.64x32x16.F32 R184, R24, gdesc[UR4].tnspB, R184, gsb0 ;  /* 0x4060000418b87df0 */ /* 0x000fe200080008b8 */
[----:B------:R-:W-:Y:S01]  /*47d0*/  UIADD3 UR6, UR15, 0x1440, URZ ;  /* 0x000014400f067890 */ /* 0x000fe2000fffe03f */
[----:B------:R-:W-:Y:S01]  /*47e0*/  UMOV UR7, 0x80000020 ;  /* 0x8000002000077882 */ /* 0x000fe20000000000 */
[----:B------:R-:W-:Y:S02]  /*47f0*/  WARPGROUP.DEPBAR.LE gsb0, 0x0 ;  /* 0x00008000000079c5 */ /* 0x000fe40000010000 */
[----:B------:R-:W-:-:S06]  /*4800*/  WARPGROUP.ARRIVE ;  /* 0x00000000000079c5 */ /* 0x000fcc0000000000 */
[----:B------:R-:W-:Y:S01]  /*4810*/  HGMMA.64x32x16.F32 R168, R24, gdesc[UR16].tnspB, R168, gsb0 ;  /* 0x4060001018a87df0 */ /* 0x000fe200080008a8 */
[----:B------:R-:W-:Y:S01]  /*4820*/  UMOV UR18, UR8 ;  /* 0x0000000800127c82 */ /* 0x000fe20008000000 */
[----:B------:R-:W-:Y:S01]  /*4830*/  UMOV UR19, 0x80000020 ;  /* 0x8000002000137882 */ /* 0x000fe20000000000 */
[----:B------:R-:W-:Y:S01]  /*4840*/  UIADD3 UR8, UR15, 0x1080, URZ ;  /* 0x000010800f087890 */ /* 0x000fe2000fffe03f */
[----:B------:R-:W-:Y:S02]  /*4850*/  WARPGROUP.DEPBAR.LE gsb0, 0x0 ;  /* 0x00008000000079c5 */ /* 0x000fe40000010000 */
[----:B------:R-:W-:-:S06]  /*4860*/  WARPGROUP.ARRIVE ;  /* 0x00000000000079c5 */ /* 0x000fcc0000000000 */
[----:B------:R-:W-:Y:S01]  /*4870*/  HGMMA.64x32x16.F32 R152, R24, gdesc[UR8].tnspB, R152, gsb0 ;  /* 0x4060000818987df0 */ /* 0x000fe20008000898 */
[----:B------:R-:W-:Y:S01]  /*4880*/  UIADD3 UR10, UR15, 0x1840, URZ ;  /* 0x000018400f0a7890 */ /* 0x000fe2000fffe03f */
[----:B------:R-:W-:Y:S01]  /*4890*/  UMOV UR11, 0x80000020 ;  /* 0x80000020000b7882 */ /* 0x000fe20000000000 */
        /* <DEDUP_REMOVED lines=22> */
[C---:B------:R-:W-:Y:S01]  /*4a00*/  F2FP.F16.F32.PACK_AB R24, R45.reuse, R40 ;  /* 0x000000282d18723e */ /* 0x040fe200000000ff */
        /* <DEDUP_REMOVED lines=9> */
[----:B------:R-:W-:Y:S01]  /*4aa0*/  WARPGROUP.ARRIVE ;  /* 0x00000000000079c5 */ /* 0x000fe20000000000 */
[----:B------:R-:W-:Y:S01]  /*4ab0*/  FADD R34, R34, R73 ;  /* 0x0000004922227221 */ /* 0x000fe20000000000 */
[----:B------:R-:W-:-:S04]  /*4ac0*/  FADD R39, R39, R212 ;  /* 0x000000d427277221 */ /* 0x000fc80000000000 */
        /* <DEDUP_REMOVED lines=36> */
[----:B------:R-:W-:Y:S02]  /*4d10*/  F2FP.F16.F32.PACK_AB R24, R53, R48 ;  /* 0x000000303518723e */ /* 0x000fe400000000ff */
[C---:B------:R-:W-:Y:S01]  /*4d20*/  F2FP.F16.F32.PACK_AB R26, R49.reuse, R52 ;  /* 0x00000034311a723e */ /* 0x040fe200000000ff */
[----:B------:R-:W-:Y:S01]  /*4d30*/  FADD R52, R52, R63 ;  /* 0x0000003f34347221 */ /* 0x000fe20000000000 */
[----:B------:R-:W-:Y:S01]  /*4d40*/  F2FP.F16.F32.PACK_AB R25, R72, R69 ;  /* 0x000000454819723e */ /* 0x000fe200000000ff */
[----:B------:R-:W-:Y:S01]  /*4d50*/  FADD R49, R49, R66 ;  /* 0x0000004231317221 */ /* 0x000fe20000000000 */
[----:B------:R-:W-:-:S04]  /*4d60*/  F2FP.F16.F32.PACK_AB R27, R55, R68 ;  /* 0x00000044371b723e */ /* 0x000fc800000000ff */
        /* <DEDUP_REMOVED lines=42> */
[----:B------:R-:W1:Y:S01]  /*5010*/  MUFU.EX2 R28, R87 ;  /* 0x00000057001c7308 */ /* 0x000e620000000800 */
[----:B------:R-:W-:Y:S01]  /*5020*/  F2FP.F16.F32.PACK_AB R27, R58, R59 ;  /* 0x0000003b3a1b723e */ /* 0x000fe200000000ff */
[----:B------:R-:W-:Y:S01]  /*5030*/  FADD R60, R209, R60 ;  /* 0x0000003cd13c7221 */ /* 0x000fe20000000000 */
[----:B------:R-:W-:Y:S01]  /*5040*/  FADD R40, R61, R40 ;  /* 0x000000283d287221 */ /* 0x000fe20000000000 */
[----:B------:R-:W-:Y:S01]  /*5050*/  IADD3 R209, R2, 0x3f020, RZ ;  /* 0x0003f02002d17810 */ /* 0x000fe20007ffe0ff */
[----:B------:R-:W-:Y:S01]  /*5060*/  WARPGROUP.ARRIVE ;  /* 0x00000000000079c5 */ /* 0x000fe20000000000 */
[----:B------:R-:W-:-:S05]  /*5070*/  FADD R45, R60, R45 ;  /* 0x0000002d3c2d7221 */ /* 0x000fca0000000000 */
[----:B------:R-:W-:Y:S01]  /*5080*/  HGMMA.64x32x16.F32 R184, R24, gdesc[UR4].tnspB, R184, gsb0 ;  /* 0x4060000418b87df0 */ /* 0x000fe200080008b8 */
[----:B------:R-:W-:Y:S01]  /*5090*/  UIADD3 UR6, UR15, 0x1500, URZ ;  /* 0x000015000f067890 */ /* 0x000fe2000fffe03f */
[----:B------:R-:W-:Y:S01]  /*50a0*/  UMOV UR7, 0x80000020 ;  /* 0x8000002000077882 */ /* 0x000fe20000000000 */
[----:B-1----:R-:W-:-:S04]  /*50b0*/  @!P2 FMUL R28, R28, R28 ;  /* 0x0000001c1c1ca220 */ /* 0x002fc80000400000 */
[----:B------:R-:W-:-:S04]  /*50c0*/  FADD R55, R55, R28 ;  /* 0x0000001c37377221 */ /* 0x000fc80000000000 */
[----:B------:R-:W-:Y:S01]  /*50d0*/  FADD R50, R50, R55 ;  /* 0x0000003732327221 */ /* 0x000fe20000000000 */
        /* <DEDUP_REMOVED lines=44> */
[----:B------:R-:W-:Y:S01]  /*53a0*/  FADD R32, R37, R32 ;  /* 0x0000002025207221 */ /* 0x000fe20000000000 */
[----:B------:R-:W-:-:S02]  /*53b0*/  FADD R30, R30, R49 ;  /* 0x000000311e1e7221 */ /* 0x000fc40000000000 */
[----:B------:R-:W-:Y:S01]  /*53c0*/  FADD R33, R40, R33 ;  /* 0x0000002128217221 */ /* 0x000fe20000000000 */
[----:B------:R-:W-:Y:S01]  /*53d0*/  HGMMA.64x32x16.F32 R184, R24, gdesc[UR4].tnspB, R184, gsb0 ;  /* 0x4060000418b87df0 */ /* 0x000fe200080008b8 */
[----:B------:R-:W-:Y:S01]  /*53e0*/  UIADD3 UR6, UR15, 0x1540, URZ ;  /* 0x000015400f067890 */ /* 0x000fe2000fffe03f */
[----:B------:R-:W-:Y:S01]  /*53f0*/  FADD R32, R45, R32 ;  /* 0x000000202d207221 */ /* 0x000fe20000000000 */
[----:B------:R-:W-:Y:S01]  /*5400*/  UMOV UR7, 0x80000020 ;  /* 0x8000002000077882 */ /* 0x000fe20000000000 */
        /* <DEDUP_REMOVED lines=38> */
[----:B------:R-:W1:Y:S01]  /*5670*/  MUFU.EX2 R35, R86 ;  /* 0x0000005600237308 */ /* 0x000e620000000800 */
        /* <DEDUP_REMOVED lines=9> */
[----:B------:R-:W-:Y:S01]  /*5710*/  FADD R43, R43, R84 ;  /* 0x000000542b2b7221 */ /* 0x000fe20000000000 */
[----:B------:R-:W-:Y:S01]  /*5720*/  FADD R52, R57, R52 ;  /* 0x0000003439347221 */ /* 0x000fe20000000000 */
[----:B------:R-:W-:Y:S01]  /*5730*/  FADD R34, R34, R51 ;  /* 0x0000003322227221 */ /* 0x000fe20000000000 */
[----:B------:R-:W-:Y:S01]  /*5740*/  HGMMA.64x32x16.F32 R184, R24, gdesc[UR4].tnspB, R184, gsb0 ;  /* 0x4060000418b87df0 */ /* 0x000fe200080008b8 */
[----:B------:R-:W-:Y:S01]  /*5750*/  UIADD3 UR6, UR15, 0x1580, URZ ;  /* 0x000015800f067890 */ /* 0x000fe2000fffe03f */
[----:B------:R-:W-:Y:S01]  /*5760*/  FADD R50, R43, R50 ;  /* 0x000000322b327221 */ /* 0x000fe20000000000 */
[----:B------:R-:W-:Y:S01]  /*5770*/  UMOV UR7, 0x80000020 ;  /* 0x8000002000077882 */ /* 0x000fe20000000000 */
[----:B-1----:R-:W-:Y:S01]  /*5780*/  @!P1 FMUL R35, R35, R35 ;  /* 0x0000002323239220 */ /* 0x002fe20000400000 */
[----:B------:R-:W-:-:S03]  /*5790*/  FADD R33, R33, R52 ;  /* 0x0000003421217221 */ /* 0x000fc60000000000 */
[----:B------:R-:W-:Y:S01]  /*57a0*/  FADD R68, R68, R35 ;  /* 0x0000002344447221 */ /* 0x000fe20000000000 */
[----:B------:R-:W-:-:S03]  /*57b0*/  FADD R212, R33, R32 ;  /* 0x0000002021d47221 */ /* 0x000fc60000000000 */
[----:B------:R-:W-:-:S04]  /*57c0*/  FADD R47, R47, R68 ;  /* 0x000000442f2f7221 */ /* 0x000fc80000000000 */
        /* <DEDUP_REMOVED lines=36> */
[----:B------:R-:W-:Y:S02]  /*5a10*/  F2FP.F16.F32.PACK_AB R26, R66, R63 ;  /* 0x0000003f421a723e */ /* 0x000fe400000000ff */
[----:B------:R-:W-:Y:S01]  /*5a20*/  F2FP.F16.F32.PACK_AB R25, R83, R82 ;  /* 0x000000525319723e */ /* 0x000fe200000000ff */
[----:B------:R-:W-:Y:S01]  /*5a30*/  FADD R83, R72, R83 ;  /* 0x0000005348537221 */ /* 0x000fe20000000000 */
[----:B------:R-:W-:-:S03]  /*5a40*/  F2FP.F16.F32.PACK_AB R27, R28, R35 ;  /* 0x000000231c1b723e */ /* 0x000fc600000000ff */
[----:B------:R-:W-:Y:S01]  /*5a50*/  FADD R46, R46, R83 ;  /* 0x000000532e2e7221 */ /* 0x000fe20000000000 */
[----:B------:R-:W-:-:S03]  /*5a60*/  WARPGROUP.ARRIVE ;  /* 0x00000000000079c5 */ /* 0x000fc60000000000 */
[----:B------:R-:W-:-:S03]  /*5a70*/  FADD R39, R39, R46 ;  /* 0x0000002e27277221 */ /* 0x000fc60000000000 */
[----:B------:R-:W-:Y:S01]  /*5a80*/  HGMMA.64x32x16.F32 R184, R24, gdesc[UR4].tnspB, R184, gsb0 ;  /* 0x4060000418b87df0 */ /* 0x000fe200080008b8 */
[----:B------:R-:W-:Y:S01]  /*5a90*/  UIADD3 UR6, UR15, 0x15c0, URZ ;  /* 0x000015c00f067890 */ /* 0x000fe2000fffe03f */
[----:B------:R-:W-:Y:S01]  /*5aa0*/  FADD R39, R39, R50 ;  /* 0x0000003227277221 */ /* 0x000fe20000000000 */
[----:B------:R-:W-:-:S03]  /*5ab0*/  UMOV UR7, 0x80000020 ;  /* 0x8000002000077882 */ /* 0x000fc60000000000 */
[----:B------:R-:W-:Y:S01]  /*5ac0*/  FADD R213, R34, R39 ;  /* 0x0000002722d57221 */ /* 0x000fe20000000000 */
[----:B------:R-:W-:Y:S02]  /*5ad0*/  WARPGROUP.DEPBAR.LE gsb0, 0x0 ;  /* 0x00008000000079c5 */ /* 0x000fe40000010000 */
[----:B------:R-:W-:-:S06]  /*5ae0*/  WARPGROUP.ARRIVE ;  /* 0x00000000000079c5 */ /* 0x000fcc0000000000 */
[----:B------:R-:W-:Y:S01]  /*5af0*/  HGMMA.64x32x16.F32 R168, R24, gdesc[UR16].tnspB, R168, gsb0 ;  /* 0x4060001018a87df0 */ /* 0x000fe200080008a8 */
[----:B------:R-:W-:Y:S01]  /*5b00*/  UMOV UR18, UR8 ;  /* 0x0000000800127c82 */ /* 0x000fe20008000000 */
        /* <DEDUP_REMOVED lines=13> */
[----:B------:R-:W-:Y:S03]  /*5be0*/  HGMMA.64x32x16.F32 R120, R24, gdesc[UR16].tnspB, R120, gsb0 ;  /* 0x4060001018787df0 */ /* 0x000fe60008000878 */
[----:B------:R-:W-:Y:S02]  /*5bf0*/  WARPGROUP.DEPBAR.LE gsb0, 0x0 ;  /* 0x00008000000079c5 */ /* 0x000fe40000010000 */
[----:B------:R-:W-:-:S06]  /*5c00*/  WARPGROUP.ARRIVE ;  /* 0x00000000000079c5 */ /* 0x000fcc0000000000 */
[----:B------:R-:W-:Y:S03]  /*5c10*/  HGMMA.64x32x16.F32 R104, R24, gdesc[UR8].tnspB, R104, gsb0 ;  /* 0x4060000818687df0 */ /* 0x000fe60008000868 */
[----:B------:R-:W-:Y:S02]  /*5c20*/  WARPGROUP.DEPBAR.LE gsb0, 0x0 ;  /* 0x00008000000079c5 */ /* 0x000fe40000010000 */
[----:B------:R-:W-:-:S06]  /*5c30*/  WARPGROUP.ARRIVE ;  /* 0x00000000000079c5 */ /* 0x000fcc0000000000 */
[----:B------:R-:W-:Y:S03]  /*5c40*/  HGMMA.64x32x16.F32 R88, R24, gdesc[UR4].tnspB, R88, gsb0 ;  /* 0x4060000418587df0 */ /* 0x000fe60008000858 */
[----:B------:R-:W-:Y:S02]  /*5c50*/  WARPGROUP.DEPBAR.LE gsb0, 0x0 ;  /* 0x00008000000079c5 */ /* 0x000fe40000010000 */
[----:B------:R-:W-:-:S04]  /*5c60*/  PRMT R24, RZ, 0x654, R209 ;  /* 0x00000654ff187816 */ /* 0x000fc800000000d1 */
[----:B------:R1:W-:Y:S01]  /*5c70*/  SYNCS.ARRIVE.TRANS64.RED.A1T0 RZ, [R24+URZ], RZ ;  /* 0x000000ff18ff79a7 */ /* 0x0003e2000810043f */
[----:B------:R-:W-:Y:S05]  /*5c80*/  @!P4 BRA `(.L_x_24) ;  /* 0x000000500078c947 */ /* 0x000fea0003800000 */
[----:B------:R-:W-:Y:S01]  /*5c90*/  IMAD.MOV.U32 R217, RZ, RZ, R0 ;  /* 0x000000ffffd97224 */ /* 0x000fe200078e0000 */
[----:B------:R-:W-:Y:S01]  /*5ca0*/  MOV R215, R11 ;  /* 0x0000000b00d77202 */ /* 0x000fe20000000f00 */
[----:B------:R-:W-:Y:S01]  /*5cb0*/  ULDC.64 UR60, c[0x0][0x198] ;  /* 0x00006600003c7ab9 */ /* 0x000fe20000000a00 */
[----:B------:R-:W-:Y:S01]  /*5cc0*/  MOV R208, 0x1 ;  /* 0x0000000100d07802 */ /* 0x000fe20000000f00 */
[----:B------:R-:W-:Y:S01]  /*5cd0*/  ULDC UR22, c[0x0][0x604] ;  /* 0x0001810000167ab9 */ /* 0x000fe20000000800 */
[----:B------:R-:W-:-:S07]  /*5ce0*/  MOV R211, 0x2 ;  /* 0x0000000200d37802 */ /* 0x000fce0000000f00 */
.L_x_37:
[----:B------:R-:W-:Y:S01]  /*5cf0*/  LEA R11, R211, R2, 0x3 ;  /* 0x00000002d30b7211 */ /* 0x000fe200078e18ff */
[----:B------:R-:W-:Y:S05]  /*5d00*/  YIELD ;  /* 0x0000000000007946 */ /* 0x000fea0003800000 */
[----:B------:R-:W-:-:S04]  /*5d10*/  SHF.L.U32 R0, R3, 0x1f, RZ ;  /* 0x0000001f03007819 */ /* 0x000fc800000006ff */
[----:B------:R-:W2:Y:S02]  /*5d20*/  SYNCS.PHASECHK.TRANS64.TRYWAIT P1, [R11+URZ+0x3f000], R0 ;  /* 0x03f000000b0075a7 */ /* 0x000ea4000802017f */
[----:B--2---:R-:W-:Y:S05]  /*5d30*/  @!P1 BRA `(.L_x_25) ;  /* 0x0000007800c89947 */ /* 0x004fea0003800000 */
.L_x_77:
[----:B------:R-:W-:Y:S05]  /*5d40*/  WARPSYNC.ALL ;  /* 0x0000000000007948 */ /* 0x000fea0003800000 */
[----:B------:R-:W-:Y:S01]  /*5d50*/  IMAD.U32 R218, RZ, RZ, UR14 ;  /* 0x0000000effda7e24 */ /* 0x000fe2000f8e00ff */
[----:B------:R-:W-:Y:S01]  /*5d60*/  MOV R219, 0x80000020 ;  /* 0x8000002000db7802 */ /* 0x000fe20000000f00 */
[----:B-1----:R-:W-:Y:S01]  /*5d70*/  WARPGROUP.ARRIVE ;  /* 0x00000000000079c5 */ /* 0x002fe20000000000 */
[----:B------:R-:W-:Y:S01]  /*5d80*/  R2UR UR24, R206 ;  /* 0x00000000ce1872ca */ /* 0x000fe200000e0000 */
[----:B------:R-:W-:Y:S01]  /*5d90*/  IMAD R218, R211, 0xe00, R218 ;  /* 0x00000e00d3da7824 */ /* 0x000fe200078e02da */
[----:B------:R-:W-:-:S02]  /*5da0*/  R2UR UR25, R207 ;  /* 0x00000000cf1972ca */ /* 0x000fc400000e0000 */
[----:B------:R-:W-:Y:S02]  /*5db0*/  R2UR UR27, R219 ;  /* 0x00000000db1b72ca */ /* 0x000fe400000e0000 */
[C---:B------:R-:W-:Y:S02]  /*5dc0*/  R2UR UR26, R218.reuse ;  /* 0x00000000da1a72ca */ /* 0x040fe400000e0000 */
[----:B------:R-:W-:Y:S02]  /*5dd0*/  IADD3 R220, R218, 0x2, RZ ;  /* 0x00000002dadc7810 */ /* 0x000fe40007ffe0ff */
[----:B------:R-:W-:Y:S02]  /*5de0*/  MOV R221, 0x80000020 ;  /* 0x8000002000dd7802 */ /* 0x000fe40000000f00 */
[----:B------:R-:W-:Y:S02]  /*5df0*/  R2UR UR16, R204 ;  /* 0x00000000cc1072ca */ /* 0x000fe400000e0000 */
[----:B------:R-:W-:-:S02]  /*5e00*/  R2UR UR17, R205 ;  /* 0x00000000cd1172ca */ /* 0x000fc400000e0000 */
[----:B------:R-:W-:Y:S02]  /*5e10*/  R2UR UR18, R220 ;  /* 0x00000000dc1272ca */ /* 0x000fe400000e0000 */
[----:B------:R-:W-:Y:S01]  /*5e20*/  R2UR UR19, R221 ;  /* 0x00000000dd1372ca */ /* 0x000fe200000e0000 */
[----:B------:R-:W-:Y:S01]  /*5e30*/  HGMMA.64x128x16.F32 R24, gdesc[UR24], RZ, !UPT, gsb0 ;  /* 0x01e00000181879f0 */ /* 0x000fe2000c0008ff */
[----:B------:R-:W-:Y:S01]  /*5e40*/  IMAD.MOV.U32 R221, RZ, RZ, -0x7fffffe0 ;  /* 0x80000020ffdd7424 */ /* 0x000fe200078e00ff */
[----:B------:R-:W-:Y:S02]  /*5e50*/  IADD3 R220, R218, 0x200, RZ ;  /* 0x00000200dadc7810 */ /* 0x000fe40007ffe0ff */
[----:B------:R-:W-:Y:S02]  /*5e60*/  R2UR UR8, R202 ;  /* 0x00000000ca0872ca */ /* 0x000fe400000e0000 */
[----:B------:R-:W-:Y:S02]  /*5e70*/  R2UR UR9, R203 ;  /* 0x00000000cb0972ca */ /* 0x000fe400000e0000 */
[----:B------:R-:W-:-:S02]  /*5e80*/  R2UR UR10, R220 ;  /* 0x00000000dc0a72ca */ /* 0x000fc400000e0000 */
[----:B------:R-:W-:Y:S02]  /*5e90*/  R2UR UR11, R221 ;  /* 0x00000000dd0b72ca */ /* 0x000fe400000e0000 */
[----:B------:R-:W-:Y:S02]  /*5ea0*/  IADD3 R220, R218, 0x202, RZ ;  /* 0x00000202dadc7810 */ /* 0x000fe40007ffe0ff */
[----:B------:R-:W-:Y:S02]  /*5eb0*/  MOV R221, 0x80000020 ;  /* 0x8000002000dd7802 */ /* 0x000fe40000000f00 */
        /* <DEDUP_REMOVED lines=8> */
[----:B------:R-:W-:Y:S01]  /*5f40*/  R2UR UR38, R220 ;  /* 0x00000000dc2672ca */ /* 0x000fe200000e0000 */
[----:B------:R-:W-:Y:S01]  /*5f50*/  VIADD R220, R218, 0x402 ;  /* 0x00000402dadc7836 */ /* 0x000fe20000000000 */
[----:B------:R-:W-:-:S02]  /*5f60*/  R2UR UR39, R221 ;  /* 0x00000000dd2772ca */ /* 0x000fc400000e0000 */
[----:B------:R-:W-:Y:S02]  /*5f70*/  MOV R221, 0x80000020 ;  /* 0x8000002000dd7802 */ /* 0x000fe40000000f00 */
[----:B------:R-:W-:Y:S02]  /*5f80*/  R2UR UR32, R20 ;  /* 0x00000000142072ca */ /* 0x000fe400000e0000 */
[----:B------:R-:W-:Y:S02]  /*5f90*/  R2UR UR33, R21 ;  /* 0x00000000152172ca */ /* 0x000fe400000e0000 */
[----:B------:R-:W-:Y:S02]  /*5fa0*/  R2UR UR34, R220 ;  /* 0x00000000dc2272ca */ /* 0x000fe400000e0000 */
[----:B------:R-:W-:Y:S02]  /*5fb0*/  R2UR UR35, R221 ;  /* 0x00000000dd2372ca */ /* 0x000fe400000e0000 */
[----:B------:R-:W-:-:S02]  /*5fc0*/  IADD3 R220, R218, 0x600, RZ ;  /* 0x00000600dadc7810 */ /* 0x000fc40007ffe0ff */
[----:B------:R-:W-:Y:S02]  /*5fd0*/  MOV R221, 0x80000020 ;  /* 0x8000002000dd7802 */ /* 0x000fe40000000f00 */
[----:B------:R-:W-:Y:S02]  /*5fe0*/  R2UR UR28, R18 ;  /* 0x00000000121c72ca */ /* 0x000fe400000e0000 */
[----:B------:R-:W-:Y:S02]  /*5ff0*/  R2UR UR29, R19 ;  /* 0x00000000131d72ca */ /* 0x000fe400000e0000 */
[----:B------:R-:W-:Y:S02]  /*6000*/  R2UR UR30, R220 ;  /* 0x00000000dc1e72ca */ /* 0x000fe400000e0000 */
[----:B------:R-:W-:Y:S01]  /*6010*/  R2UR UR31, R221 ;  /* 0x00000000dd1f72ca */ /* 0x000fe200000e0000 */
[----:B------:R-:W-:Y:S01]  /*6020*/  IMAD.MOV.U32 R221, RZ, RZ, -0x7fffffe0 ;  /* 0x80000020ffdd7424 */ /* 0x000fe200078e00ff */
[----:B------:R-:W-:-:S02]  /*6030*/  IADD3 R220, R218, 0x602, RZ ;  /* 0x00000602dadc7810 */ /* 0x000fc40007ffe0ff */
[----:B------:R-:W-:Y:S02]  /*6040*/  R2UR UR24, R14 ;  /* 0x000000000e1872ca */ /* 0x000fe400000e0000 */
[----:B------:R-:W-:Y:S02]  /*6050*/  R2UR UR25, R15 ;  /* 0x000000000f1972ca */ /* 0x000fe400000e0000 */
[----:B------:R-:W-:Y:S02]  /*6060*/  R2UR UR26, R220 ;  /* 0x00000000dc1a72ca */ /* 0x000fe400000e0000 */
[----:B------:R-:W-:Y:S02]  /*6070*/  R2UR UR27, R221 ;  /* 0x00000000dd1b72ca */ /* 0x000fe400000e0000 */
[----:B------:R-:W-:Y:S02]  /*6080*/  IADD3 R220, R218, 0x800, RZ ;  /* 0x00000800dadc7810 */ /* 0x000fe40007ffe0ff */
[----:B------:R-:W-:-:S02]  /*6090*/  MOV R221, 0x80000020 ;  /* 0x8000002000dd7802 */ /* 0x000fc40000000f00 */
[----:B------:R-:W-:Y:S02]  /*60a0*/  MOV R219, 0x80000020 ;  /* 0x8000002000db7802 */ /* 0x000fe40000000f00 */
[----:B------:R-:W-:Y:S02]  /*60b0*/  ISETP.NE.AND P1, PT, R10, RZ, PT ;  /* 0x000000ff0a00720c */ /* 0x000fe40003f25270 */
[----:B------:R-:W-:Y:S01]  /*60c0*/  R2UR UR7, R219 ;  /* 0x00000000db0772ca */ /* 0x000fe200000e0000 */
[----:B------:R-:W-:Y:S02]  /*60d0*/  WARPGROUP.DEPBAR.LE gsb0, 0x0 ;  /* 0x00008000000079c5 */ /* 0x000fe40000010000 */
[----:B------:R-:W-:-:S06]  /*60e0*/  WARPGROUP.ARRIVE ;  /* 0x00000000000079c5 */ /* 0x000fcc0000000000 */
[----:B------:R-:W-:Y:S01]  /*60f0*/  HGMMA.64x128x16.F32 R24, gdesc[UR16], R24, gsb0 ;  /* 0x01e00000101879f0 */ /* 0x000fe20008000818 */
[----:B------:R-:W-:Y:S02]  /*6100*/  R2UR UR16, R12 ;  /* 0x000000000c1072ca */ /* 0x000fe400000e0000 */
[----:B------:R-:W-:Y:S02]  /*6110*/  R2UR UR17, R13 ;  /* 0x000000000d1172ca */ /* 0x000fe400000e0000 */
[----:B------:R-:W-:Y:S02]  /*6120*/  R2UR UR18, R220 ;  /* 0x00000000dc1272ca */ /* 0x000fe400000e0000 */
[----:B------:R-:W-:Y:S02]  /*6130*/  R2UR UR19, R221 ;  /* 0x00000000dd1372ca */ /* 0x000fe400000e0000 */
[----:B------:R-:W-:Y:S02]  /*6140*/  IADD3 R220, R218, 0x802, RZ ;  /* 0x00000802dadc7810 */ /* 0x000fe40007ffe0ff */
[----:B------:R-:W-:Y:S01]  /*6150*/  MOV R221, 0x80000020 ;  /* 0x8000002000dd7802 */ /* 0x000fe20000000f00 */
[----:B------:R-:W-:-:S02]  /*6160*/  WARPGROUP.DEPBAR.LE gsb0, 0x0 ;  /* 0x00008000000079c5 */ /* 0x000fc40000010000 */
[----:B------:R-:W-:-:S06]  /*6170*/  WARPGROUP.ARRIVE ;  /* 0x00000000000079c5 */ /* 0x000fcc0000000000 */
[----:B------:R-:W-:Y:S01]  /*6180*/  HGMMA.64x128x16.F32 R24, gdesc[UR8], R24, gsb0 ;  /* 0x01e00000081879f0 */ /* 0x000fe20008000818 */
[----:B------:R-:W-:Y:S02]  /*6190*/  R2UR UR8, R4 ;  /* 0x00000000040872ca */ /* 0x000fe400000e0000 */
[----:B------:R-:W-:Y:S02]  /*61a0*/  R2UR UR9, R5 ;  /* 0x00000000050972ca */ /* 0x000fe400000e0000 */
[----:B------:R-:W-:Y:S01]  /*61b0*/  R2UR UR10, R220 ;  /* 0x00000000dc0a72ca */ /* 0x000fe200000e0000 */
[----:B------:R-:W-:Y:S01]  /*61c0*/  VIADD R220, R218, 0xa00 ;  /* 0x00000a00dadc7836 */ /* 0x000fe20000000000 */
[----:B------:R-:W-:Y:S02]  /*61d0*/  R2UR UR11, R221 ;  /* 0x00000000dd0b72ca */ /* 0x000fe400000e0000 */
[----:B------:R-:W-:Y:S02]  /*61e0*/  MOV R221, 0x80000020 ;  /* 0x8000002000dd7802 */ /* 0x000fe40000000f00 */
[----:B------:R-:W-:-:S02]  /*61f0*/  R2UR UR58, R220 ;  /* 0x00000000dc3a72ca */ /* 0x000fc400000e0000 */
[----:B------:R-:W-:Y:S02]  /*6200*/  R2UR UR59, R221 ;  /* 0x00000000dd3b72ca */ /* 0x000fe400000e0000 */
[----:B------:R-:W-:Y:S02]  /*6210*/  IADD3 R220, R218, 0xa02, RZ ;  /* 0x00000a02dadc7810 */ /* 0x000fe40007ffe0ff */
[----:B------:R-:W-:Y:S02]  /*6220*/  MOV R221, 0x80000020 ;  /* 0x8000002000dd7802 */ /* 0x000fe40000000f00 */
[----:B------:R-:W-:Y:S02]  /*6230*/  R2UR UR54, R220 ;  /* 0x00000000dc3672ca */ /* 0x000fe400000e0000 */
[----:B------:R-:W-:Y:S01]  /*6240*/  R2UR UR55, R221 ;  /* 0x00000000dd3772ca */ /* 0x000fe200000e0000 */
[----:B------:R-:W-:Y:S01]  /*6250*/  IMAD.MOV.U32 R221, RZ, RZ, -0x7fffffe0 ;  /* 0x80000020ffdd7424 */ /* 0x000fe200078e00ff */
[----:B------:R-:W-:-:S02]  /*6260*/  IADD3 R220, R218, 0xc00, RZ ;  /* 0x00000c00dadc7810 */ /* 0x000fc40007ffe0ff */
[----:B------:R-:W-:Y:S02]  /*6270*/  IADD3 R218, R218, 0xc02, RZ ;  /* 0x00000c02dada7810 */ /* 0x000fe40007ffe0ff */
[----:B------:R-:W-:Y:S02]  /*6280*/  R2UR UR50, R220 ;  /* 0x00000000dc3272ca */ /* 0x000fe400000e0000 */
[----:B------:R-:W-:Y:S02]  /*6290*/  R2UR UR51, R221 ;  /* 0x00000000dd3372ca */ /* 0x000fe400000e0000 */
[----:B------:R-:W-:Y:S01]  /*62a0*/  R2UR UR6, R218 ;  /* 0x00000000da0672ca */ /* 0x000fe200000e0000 */
[----:B------:R-:W-:Y:S02]  /*62b0*/  WARPGROUP.DEPBAR.LE gsb0, 0x0 ;  /* 0x00008000000079c5 */ /* 0x000fe40000010000 */
[----:B------:R-:W-:-:S06]  /*62c0*/  WARPGROUP.ARRIVE ;  /* 0x00000000000079c5 */ /* 0x000fcc0000000000 */
[----:B------:R-:W-:Y:S03]  /*62d0*/  HGMMA.64x128x16.F32 R24, gdesc[UR40], R24, gsb0 ;  /* 0x01e00000281879f0 */ /* 0x000fe60008000818 */
[----:B------:R-:W-:Y:S02]  /*62e0*/  WARPGROUP.DEPBAR.LE gsb0, 0x0 ;  /* 0x00008000000079c5 */ /* 0x000fe40000010000 */
[----:B------:R-:W-:-:S07]  /*62f0*/  WARPGROUP.ARRIVE ;  /* 0x00000000000079c5 */ /* 0x000fce0000000000 */
        /* <DEDUP_REMOVED lines=29> */
[----:B------:R-:W-:Y:S05]  /*64d0*/  @P1 BRA `(.L_x_26) ;  /* 0x00000004000c1947 */ /* 0x000fea0003800000 */
[----:B------:R-:W-:-:S13]  /*64e0*/  ISETP.LT.OR P2, PT, R6, 0x1, !P0 ;  /* 0x000000010600780c */ /* 0x000fda0004741670 */
[----:B------:R-:W-:Y:S05]  /*64f0*/  @P2 BRA `(.L_x_27) ;  /* 0x0000000400002947 */ /* 0x000fea0003800000 */
[----:B--2---:R-:W-:Y:S02]  /*6500*/  LEA R0, R7, R2, 0x3 ;  /* 0x0000000207007211 */ /* 0x004fe400078e18ff */
[----:B------:R-:W-:Y:S02]  /*6510*/  SHF.L.U32 R11, R8, 0x1f, RZ ;  /* 0x0000001f080b7819 */ /* 0x000fe400000006ff */
[----:B------:R-:W-:Y:S02]  /*6520*/  ISETP.NE.AND P3, PT, R17, RZ, PT ;  /* 0x000000ff1100720c */ /* 0x000fe40003f65270 */
[----:B------:R-:W1:Y:S02]  /*6530*/  SYNCS.PHASECHK.TRANS64.TRYWAIT P2, [R0+URZ+0x3f020], R11 ;  /* 0x03f0200b000075a7 */ /* 0x000e64000804017f */
[----:B-1----:R-:W-:Y:S09]  /*6540*/  @!P2 BRA `(.L_x_28) ;  /* 0x0000007000d8a947 */ /* 0x002ff20003800000 */
.L_x_78:
[----:B------:R-:W-:Y:S05]  /*6550*/  @P3 BRA `(.L_x_29) ;  /* 0x0000000000143947 */ /* 0x000fea0003800000 */
[----:B------:R-:W-:Y:S02]  /*6560*/  LOP3.LUT P2, RZ, R16, 0x1f, RZ, 0xc0, !PT ;  /* 0x0000001f10ff7812 */ /* 0x000fe4000784c0ff */
[----:B-1----:R-:W-:-:S04]  /*6570*/  MOV R11, 0xe000 ;  /* 0x0000e000000b7802 */ /* 0x002fc80000000f00 */
[----:B------:R2:W-:Y:S07]  /*6580*/  SYNCS.ARRIVE.TRANS64 RZ, [R0+URZ+0x3f000], R11 ;  /* 0x03f0000b00ff79a7 */ /* 0x0005ee000800003f */
[----:B------:R-:W-:Y:S05]  /*6590*/  @!P2 BRA `(.L_x_29) ;  /* 0x000000000004a947 */ /* 0x000fea0003800000 */
[----:B------:R-:W-:Y:S01]  /*65a0*/  BPT.TRAP 0x1 ;  /* 0x000000040000795c */ /* 0x000fe20000300000 */
.L_x_29:
[----:B-12---:R-:W-:Y:S01]  /*65b0*/  IMAD R11, R7, 0xe000, R2 ;  /* 0x0000e000070b7824 */ /* 0x006fe200078e0202 */
[----:B------:R-:W-:Y:S01]  /*65c0*/  R2UR UR43, R9 ;  /* 0x00000000092b72ca */ /* 0x000fe200000e0000 */
[----:B------:R-:W-:Y:S01]  /*65d0*/  UIADD3 UR38, UP0, UR60, 0x1f0, URZ ;  /* 0x000001f03c267890 */ /* 0x000fe2000ff1e03f */
[----:B------:R-:W-:Y:S01]  /*65e0*/  R2UR UR41, R0 ;  /* 0x00000000002972ca */ /* 0x000fe200000e0000 */
[----:B------:R-:W-:Y:S01]  /*65f0*/  UMOV UR30, 0x0 ;  /* 0x00000000001e7882 */ /* 0x000fe20000000000 */
[----:B------:R-:W-:Y:S01]  /*6600*/  R2UR UR6, R11 ;  /* 0x000000000b0672ca */ /* 0x000fe200000e0000 */
[----:B------:R-:W-:Y:S01]  /*6610*/  UIADD3.X UR39, URZ, UR61, URZ, UP0, !UPT ;  /* 0x0000003d3f277290 */ /* 0x000fe200087fe43f */
[----:B------:R-:W-:Y:S01]  /*6620*/  VIADD R7, R7, 0x1 ;  /* 0x0000000107077836 */ /* 0x000fe20000000000 */
[----:B------:R-:W-:Y:S01]  /*6630*/  UMOV UR31, 0x10000000 ;  /* 0x10000000001f7882 */ /* 0x000fe20000000000 */
[----:B------:R-:W-:Y:S01]  /*6640*/  UMOV UR42, URZ ;  /* 0x0000003f002a7c82 */ /* 0x000fe20008000000 */
[----:B------:R-:W-:Y:S01]  /*6650*/  UMOV UR18, 0x20 ;  /* 0x0000002000127882 */ /* 0x000fe20000000000 */
[----:B------:R-:W-:Y:S01]  /*6660*/  UMOV UR20, UR44 ;  /* 0x0000002c00147c82 */ /* 0x000fe20008000000 */
[----:B------:R-:W-:Y:S01]  /*6670*/  UMOV UR21, UR45 ;  /* 0x0000002d00157c82 */ /* 0x000fe20008000000 */
[----:B------:R-:W-:Y:S01]  /*6680*/  UMOV UR10, 0x40 ;  /* 0x00000040000a7882 */ /* 0x000fe20000000000 */
[----:B------:R-:W-:Y:S01]  /*6690*/  USHF.L.U32 UR43, UR43, 0x7, URZ ;  /* 0x000000072b2b7899 */ /* 0x000fe2000800063f */
[----:B------:R-:W-:Y:S01]  /*66a0*/  ISETP.NE.AND P2, PT, R7, 0x4, PT ;  /* 0x000000040700780c */ /* 0x000fe20003f45270 */
[----:B------:R-:W-:-:S02]  /*66b0*/  UIADD3 UR41, UR41, 0x3f000, URZ ;  /* 0x0003f00029297890 */ /* 0x000fc4000fffe03f */
[----:B------:R-:W-:Y:S01]  /*66c0*/  UIADD3 UR40, UR6, 0x7000, URZ ;  /* 0x0000700006287890 */ /* 0x000fe2000fffe03f */
[----:B------:R-:W-:Y:S01]  /*66d0*/  SEL R11, RZ, 0x1, P2 ;  /* 0x00000001ff0b7807 */ /* 0x000fe20001000000 */
        /* <DEDUP_REMOVED lines=8> */
[----:B------:R-:W-:Y:S01]  /*6760*/  UTMALDG.4D [UR40], [UR38], desc[UR30] ;  /* 0x00001e28260075b4 */ /* 0x000fe20008019000 */
[----:B------:R-:W-:Y:S01]  /*6770*/  UMOV UR9, UR41 ;  /* 0x0000002900097c82 */ /* 0x000fe20008000000 */
[----:B------:R-:W-:Y:S01]  /*6780*/  UMOV UR11, UR43 ;  /* 0x0000002b000b7c82 */ /* 0x000fe20008000000 */
[----:B------:R-:W-:-:S02]  /*6790*/  UIADD3 UR32, UR6, 0xd000, URZ ;  /* 0x0000d00006207890 */ /* 0x000fc4000fffe03f */
[----:B------:R-:W-:Y:S01]  /*67a0*/  UIADD3 UR24, UR6, 0xf000, URZ ;  /* 0x0000f00006187890 */ /* 0x000fe2000fffe03f */
        /* <DEDUP_REMOVED lines=13> */
[----:B------:R3:W-:Y:S01]  /*6880*/  UTMALDG.4D [UR24], [UR38], desc[UR30] ;  /* 0x00001e18260075b4 */ /* 0x0007e20008019000 */
[----:B-1----:R-:W-:Y:S01]  /*6890*/  UIADD3 UR16, UR6, 0x11000, URZ ;  /* 0x0001100006107890 */ /* 0x002fe2000fffe03f */
[----:B------:R-:W-:Y:S01]  /*68a0*/  UMOV UR18, 0xa0 ;  /* 0x000000a000127882 */ /* 0x000fe20000000000 */
[----:B--2---:R-:W-:-:S07]  /*68b0*/  UIADD3 UR8, UR6, 0x13000, URZ ;  /* 0x0001300006087890 */ /* 0x004fce000fffe03f */
[----:B------:R3:W-:Y:S01]  /*68c0*/  UTMALDG.4D [UR16], [UR38], desc[UR30] ;  /* 0x00001e10260075b4 */ /* 0x0007e20008019000 */
[----:B------:R-:W-:Y:S02]  /*68d0*/  UMOV UR10, 0xc0 ;  /* 0x000000c0000a7882 */ /* 0x000fe40000000000 */
[----:B------:R3:W-:Y:S02]  /*68e0*/  UTMALDG.4D [UR8], [UR38], desc[UR30] ;  /* 0x00001e08260075b4 */ /* 0x0007e40008019000 */
[----:B---3--:R-:W-:Y:S01]  /*68f0*/  NOP ;  /* 0x0000000000007918 */ /* 0x008fe20000000000 */
.L_x_27:
[----:B------:R-:W-:-:S07]  /*6900*/  IADD3 R6, R6, -0x1, RZ ;  /* 0xffffffff06067810 */ /* 0x000fce0007ffe0ff */
.L_x_26:
[----:B------:R-:W-:Y:S01]  /*6910*/  IADD3 R211, R211, 0x1, RZ ;  /* 0x00000001d3d37810 */ /* 0x000fe20007ffe0ff */
[----:B------:R-:W-:Y:S05]  /*6920*/  WARPSYNC.ALL ;  /* 0x0000000000007948 */ /* 0x000fea0003800000 */
[----:B------:R-:W-:-:S04]  /*6930*/  ISETP.NE.AND P2, PT, R211, 0x4, PT ;  /* 0x00000004d300780c */ /* 0x000fc80003f45270 */
[----:B--2---:R-:W-:Y:S02]  /*6940*/  SEL R0, RZ, 0x1, P2 ;  /* 0x00000001ff007807 */ /* 0x004fe40001000000 */
[----:B------:R-:W-:Y:S02]  /*6950*/  SEL R211, R211, RZ, P2 ;  /* 0x000000ffd3d37207 */ /* 0x000fe40001000000 */
[----:B------:R-:W-:Y:S02]  /*6960*/  LOP3.LUT R3, R3, R0, RZ, 0x3c, !PT ;  /* 0x0000000003037212 */ /* 0x000fe400078e3cff */
[----:B------:R-:W-:Y:S01]  /*6970*/  FMNMX R0, R24, R217, !PT ;  /* 0x000000d918007209 */ /* 0x000fe20007800000 */
[----:B------:R-:W-:Y:S01]  /*6980*/  BSSY B0, `(.L_x_30) ;  /* 0x0000053000007945 */ /* 0x000fe20003800000 */
        /* <DEDUP_REMOVED lines=63> */
[----:B------:R-:W-:Y:S01]  /*6d80*/  LEA R218, R208, R209, 0x3 ;  /* 0x000000d1d0da7211 */ /* 0x000fe200078e18ff */
[----:B------:R-:W1:Y:S01]  /*6d90*/  SHFL.BFLY PT, R11, R0, 0x1, 0x1f ;  /* 0x0c201f00000b7f89 */ /* 0x000e6200000e0000 */
[----:B------:R-:W-:Y:S02]  /*6da0*/  LEA R221, R211, R2, 0x3 ;  /* 0x00000002d3dd7211 */ /* 0x000fe400078e18ff */
[----:B------:R-:W-:Y:S01]  /*6db0*/  PRMT R218, RZ, 0x654, R218 ;  /* 0x00000654ffda7816 */ /* 0x000fe200000000da */
[----:B------:R-:W2:Y:S01]  /*6dc0*/  SHFL.BFLY PT, R219, R214, 0x1, 0x1f ;  /* 0x0c201f00d6db7f89 */ /* 0x000ea200000e0000 */
[----:B------:R-:W-:Y:S02]  /*6dd0*/  SHF.L.U32 R220, R3, 0x1f, RZ ;  /* 0x0000001f03dc7819 */ /* 0x000fe400000006ff */
[----:B------:R3:W-:Y:S02]  /*6de0*/  SYNCS.ARRIVE.TRANS64.RED.A1T0 RZ, [R218+URZ], RZ ;  /* 0x000000ffdaff79a7 */ /* 0x0007e4000810043f */
[----:B------:R-:W4:Y:S01]  /*6df0*/  SYNCS.PHASECHK.TRANS64.TRYWAIT P4, [R221+URZ+0x3f000], R220 ;  /* 0x03f000dcdd0075a7 */ /* 0x000f22000808017f */
[----:B-1----:R-:W-:-:S02]  /*6e00*/  FMNMX R216, R0, R11, !PT ;  /* 0x0000000b00d87209 */ /* 0x002fc40007800000 */
[----:B--2---:R-:W-:-:S03]  /*6e10*/  FMNMX R219, R214, R219, !PT ;  /* 0x000000dbd6db7209 */ /* 0x004fc60007800000 */
[----:B------:R-:W1:Y:S04]  /*6e20*/  SHFL.BFLY PT, R11, R216, 0x2, 0x1f ;  /* 0x0c401f00d80b7f89 */ /* 0x000e6800000e0000 */
[----:B---3--:R-:W2:Y:S01]  /*6e30*/  SHFL.BFLY PT, R218, R219, 0x2, 0x1f ;  /* 0x0c401f00dbda7f89 */ /* 0x008ea200000e0000 */
[----:B-1----:R-:W-:Y:S02]  /*6e40*/  FMNMX R0, R216, R11, !PT ;  /* 0x0000000bd8007209 */ /* 0x002fe40007800000 */
[----:B--2---:R-:W-:Y:S02]  /*6e50*/  FMNMX R11, R219, R218, !PT ;  /* 0x000000dadb0b7209 */ /* 0x004fe40007800000 */
[----:B------:R-:W-:Y:S02]  /*6e60*/  FSETP.NEU.AND P2, PT, R0, -INF , PT ;  /* 0xff8000000000780b */ /* 0x000fe40003f4d000 */
[----:B------:R-:W-:-:S02]  /*6e70*/  FSETP.NEU.AND P3, PT, R11, -INF , PT ;  /* 0xff8000000b00780b */ /* 0x000fc40003f6d000 */
[----:B------:R-:W-:Y:S02]  /*6e80*/  FSEL R214, R0, RZ, P2 ;  /* 0x000000ff00d67208 */ /* 0x000fe40001000000 */
[----:B------:R-:W-:Y:S01]  /*6e90*/  FSEL R218, R11, RZ, P3 ;  /* 0x000000ff0bda7208 */ /* 0x000fe20001800000 */
[----:B----4-:R-:W-:Y:S08]  /*6ea0*/  @!P4 BRA `(.L_x_31) ;  /* 0x000000680094c947 */ /* 0x010ff00003800000 */
.L_x_79:
[----:B------:R-:W-:Y:S05]  /*6eb0*/  BSYNC B0 ;  /* 0x0000000000007941 */ /* 0x000fea0003800000 */
.L_x_30:
[C---:B------:R-:W-:Y:S01]  /*6ec0*/  FADD R216, -R214.reuse, R217 ;  /* 0x000000d9d6d87221 */ /* 0x040fe20000000100 */
[----:B------:R-:W-:Y:S01]  /*6ed0*/  FMUL R219, R214, UR22 ;  /* 0x00000016d6db7c20 */ /* 0x000fe20008400000 */
[C---:B------:R-:W-:Y:S01]  /*6ee0*/  FADD R214, -R218.reuse, R215 ;  /* 0x000000d7dad67221 */ /* 0x040fe20000000100 */
[----:B------:R-:W-:Y:S01]  /*6ef0*/  FMUL R215, R218, UR22 ;  /* 0x00000016dad77c20 */ /* 0x000fe20008400000 */
[----:B-1----:R-:W-:Y:S02]  /*6f00*/  IMAD.U32 R220, RZ, RZ, UR15 ;  /* 0x0000000fffdc7e24 */ /* 0x002fe4000f8e00ff */
[----:B------:R-:W-:Y:S01]  /*6f10*/  FFMA R24, R24, UR22, -R219 ;  /* 0x0000001618187c23 */ /* 0x000fe200080008db */
[----:B------:R-:W-:Y:S01]  /*6f20*/  FMUL R214, R214, UR22 ;  /* 0x00000016d6d67c20 */ /* 0x000fe20008400000 */
[----:B------:R-:W-:Y:S01]  /*6f30*/  FFMA R222, R26, UR22, -R215 ;  /* 0x000000161ade7c23 */ /* 0x000fe200080008d7 */
[--C-:B------:R-:W-:Y:S01]  /*6f40*/  FFMA R25, R25, UR22, -R219.reuse ;  /* 0x0000001619197c23 */ /* 0x100fe200080008db */
[--C-:B------:R-:W-:Y:S01]  /*6f50*/  FFMA R28, R28, UR22, -R219.reuse ;  /* 0x000000161c1c7c23 */ /* 0x100fe200080008db */
[--C-:B------:R-:W-:Y:S01]  /*6f60*/  FFMA R29, R29, UR22, -R219.reuse ;  /* 0x000000161d1d7c23 */ /* 0x100fe200080008db */
[----:B------:R-:W-:Y:S01]  /*6f70*/  FSETP.GEU.AND P5, PT, R214, -126, PT ;  /* 0xc2fc0000d600780b */ /* 0x000fe20003fae000 */
[--C-:B------:R-:W-:Y:S01]  /*6f80*/  FFMA R32, R32, UR22, -R219.reuse ;  /* 0x0000001620207c23 */ /* 0x100fe200080008db */
        /* <DEDUP_REMOVED lines=26> */
[----:B------:R-:W-:Y:S01]  /*7130*/  FFMA R85, R85, UR22, -R219 ;  /* 0x0000001655557c23 */ /* 0x000fe200080008db */
[--C-:B------:R-:W-:Y:S01]  /*7140*/  FFMA R223, R27, UR22, -R215.reuse ;  /* 0x000000161bdf7c23 */ /* 0x100fe200080008d7 */
[----:B------:R-:W-:Y:S01]  /*7150*/  FMUL R219, R216, UR22 ;  /* 0x00000016d8db7c20 */ /* 0x000fe20008400000 */
[----:B------:R-:W-:Y:S01]  /*7160*/  FSETP.GEU.AND P6, PT, R222, -126, PT ;  /* 0xc2fc0000de00780b */ /* 0x000fe20003fce000 */
[--C-:B------:R-:W-:Y:S01]  /*7170*/  FFMA R221, R30, UR22, -R215.reuse ;  /* 0x000000161edd7c23 */ /* 0x100fe200080008d7 */
[----:B------:R-:W-:Y:S01]  /*7180*/  @!P5 FMUL R214, R214, 0.5 ;  /* 0x3f000000d6d6d820 */ /* 0x000fe20000400000 */
[----:B------:R-:W-:Y:S01]  /*7190*/  FSETP.GEU.AND P2, PT, R223, -126, PT ;  /* 0xc2fc0000df00780b */ /* 0x000fe20003f4e000 */
[----:B------:R-:W-:Y:S01]  /*71a0*/  IMAD R40, R211, 0xe00, R220 ;  /* 0x00000e00d3287824 */ /* 0x000fe200078e02dc */
[----:B------:R-:W-:Y:S01]  /*71b0*/  FSETP.GEU.AND P3, PT, R219, -126, PT ;  /* 0xc2fc0000db00780b */ /* 0x000fe20003f6e000 */
[----:B------:R-:W1:Y:S01]  /*71c0*/  MUFU.EX2 R216, R214 ;  /* 0x000000d600d87308 */ /* 0x000e620000000800 */
[----:B------:R-:W-:Y:S01]  /*71d0*/  FSETP.GEU.AND P4, PT, R221, -126, PT ;  /* 0xc2fc0000dd00780b */ /* 0x000fe20003f8e000 */
[--C-:B------:R-:W-:Y:S01]  /*71e0*/  FFMA R220, R31, UR22, -R215.reuse ;  /* 0x000000161fdc7c23 */ /* 0x100fe200080008d7 */
[----:B------:R-:W-:Y:S01]  /*71f0*/  IADD3 R26, R40, 0x200, RZ ;  /* 0x00000200281a7810 */ /* 0x000fe20007ffe0ff */
[----:B------:R-:W-:Y:S05]  /*7200*/  WARPSYNC.ALL ;  /* 0x0000000000007948 */ /* 0x000fea0003800000 */
[----:B------:R-:W-:Y:S01]  /*7210*/  @!P6 FMUL R222, R222, 0.5 ;  /* 0x3f000000dedee820 */ /* 0x000fe20000400000 */
[----:B------:R-:W-:Y:S01]  /*7220*/  @!P2 FMUL R223, R223, 0.5 ;  /* 0x3f000000dfdfa820 */ /* 0x000fe20000400000 */
[----:B------:R-:W-:Y:S01]  /*7230*/  R2UR UR30, R26 ;  /* 0x000000001a1e72ca */ /* 0x000fe200000e0000 */
[----:B------:R-:W-:Y:S01]  /*7240*/  @!P3 FMUL R219, R219, 0.5 ;  /* 0x3f000000dbdbb820 */ /* 0x000fe20000400000 */
[----:B------:R-:W2:Y:S01]  /*7250*/  MUFU.EX2 R225, R222 ;  /* 0x000000de00e17308 */ /* 0x000ea20000000800 */
[----:B------:R-:W-:Y:S01]  /*7260*/  @!P4 FMUL R221, R221, 0.5 ;  /* 0x3f000000ddddc820 */ /* 0x000fe20000400000 */
[----:B------:R-:W-:Y:S01]  /*7270*/  VIADD R26, R40, 0x600 ;  /* 0x00000600281a7836 */ /* 0x000fe20000000000 */
[----:B------:R-:W-:Y:S01]  /*7280*/  MOV R41, 0x80000020 ;  /* 0x8000002000297802 */ /* 0x000fe20000000f00 */
[----:B-1----:R-:W-:Y:S01]  /*7290*/  @!P5 FMUL R216, R216, R216 ;  /* 0x000000d8d8d8d220 */ /* 0x002fe20000400000 */
[----:B------:R-:W-:Y:S01]  /*72a0*/  FSETP.GEU.AND P5, PT, R24, -126, PT ;  /* 0xc2fc00001800780b */ /* 0x000fe20003fae000 */
[----:B------:R-:W-:Y:S01]  /*72b0*/  FFMA R34, R34, UR22, -R215 ;  /* 0x0000001622227c23 */ /* 0x000fe200080008d7 */
[----:B------:R-:W-:Y:S01]  /*72c0*/  R2UR UR38, R26 ;  /* 0x000000001a2672ca */ /* 0x000fe200000e0000 */
[----:B------:R-:W1:Y:S01]  /*72d0*/  MUFU.EX2 R224, R223 ;  /* 0x000000df00e07308 */ /* 0x000e620000000800 */
[----:B------:R-:W-:Y:S01]  /*72e0*/  IADD3 R26, R40, 0xa00, RZ ;  /* 0x00000a00281a7810 */ /* 0x000fe20007ffe0ff */
[-C--:B------:R-:W-:Y:S01]  /*72f0*/  FMUL R186, R186, R216.reuse ;  /* 0x000000d8baba7220 */ /* 0x080fe20000400000 */
[----:B------:R-:W-:Y:S01]  /*7300*/  R2UR UR27, R41 ;  /* 0x00000000291b72ca */ /* 0x000fe200000e0000 */
[-C--:B------:R-:W-:Y:S01]  /*7310*/  FMUL R187, R187, R216.reuse ;  /* 0x000000d8bbbb7220 */ /* 0x080fe20000400000 */
[----:B------:R-:W-:Y:S01]  /*7320*/  R2UR UR46, R26 ;  /* 0x000000001a2e72ca */ /* 0x000fe200000e0000 */
[-C--:B------:R-:W-:Y:S01]  /*7330*/  FMUL R190, R190, R216.reuse ;  /* 0x000000d8bebe7220 */ /* 0x080fe20000400000 */
[----:B------:R-:W-:Y:S01]  /*7340*/  IADD3 R26, R40, 0xc00, RZ ;  /* 0x00000c00281a7810 */ /* 0x000fe20007ffe0ff */
[----:B------:R-:W3:Y:S01]  /*7350*/  MUFU.EX2 R219, R219 ;  /* 0x000000db00db7308 */ /* 0x000ee20000000800 */
[----:B--2---:R-:W-:Y:S01]  /*7360*/  @!P6 FMUL R225, R225, R225 ;  /* 0x000000e1e1e1e220 */ /* 0x004fe20000400000 */
[----:B------:R-:W-:Y:S01]  /*7370*/  FSETP.GEU.AND P6, PT, R25, -126, PT ;  /* 0xc2fc00001900780b */ /* 0x000fe20003fce000 */
[----:B------:R-:W-:Y:S01]  /*7380*/  @!P5 FMUL R24, R24, 0.5 ;  /* 0x3f0000001818d820 */ /* 0x000fe20000400000 */
[----:B------:R-:W-:Y:S01]  /*7390*/  R2UR UR50, R26 ;  /* 0x000000001a3272ca */ /* 0x000fe200000e0000 */
[-C--:B------:R-:W-:Y:S01]  /*73a0*/  FMUL R191, R191, R216.reuse ;  /* 0x000000d8bfbf7220 */ /* 0x080fe20000400000 */
[----:B------:R-:W-:Y:S01]  /*73b0*/  IADD3 R26, R40, 0x240, RZ ;  /* 0x00000240281a7810 */ /* 0x000fe20007ffe0ff */
[----:B------:R-:W-:Y:S01]  /*73c0*/  FMUL R194, R194, R216 ;  /* 0x000000d8c2c27220 */ /* 0x000fe20000400000 */
[----:B------:R-:W2:Y:S01]  /*73d0*/  MUFU.EX2 R222, R221 ;  /* 0x000000dd00de7308 */ /* 0x000ea20000000800 */
[----:B-1----:R-:W-:Y:S01]  /*73e0*/  @!P2 FMUL R224, R224, R224 ;  /* 0x000000e0e0e0a220 */ /* 0x002fe20000400000 */
[----:B------:R-:W-:Y:S01]  /*73f0*/  FSETP.GEU.AND P2, PT, R28, -126, PT ;  /* 0xc2fc00001c00780b */ /* 0x000fe20003f4e000 */
[-C--:B------:R-:W-:Y:S01]  /*7400*/  FMUL R195, R195, R216.reuse ;  /* 0x000000d8c3c37220 */ /* 0x080fe20000400000 */
[----:B------:R-:W-:Y:S01]  /*7410*/  R2UR UR6, R26 ;  /* 0x000000001a0672ca */ /* 0x000fe200000e0000 */
[-C--:B------:R-:W-:Y:S01]  /*7420*/  FMUL R198, R198, R216.reuse ;  /* 0x000000d8c6c67220 */ /* 0x080fe20000400000 */
[----:B------:R-:W-:Y:S01]  /*7430*/  MOV R27, 0x80000020 ;  /* 0x80000020001b7802 */ /* 0x000fe20000000f00 */
[----:B------:R-:W-:Y:S01]  /*7440*/  @!P6 FMUL R25, R25, 0.5 ;  /* 0x3f0000001919e820 */ /* 0x000fe20000400000 */
[----:B------:R-:W1:Y:S01]  /*7450*/  MUFU.EX2 R24, R24 ;  /* 0x0000001800187308 */ /* 0x000e620000000800 */
[----:B---3--:R-:W-:Y:S01]  /*7460*/  @!P3 FMUL R219, R219, R219 ;  /* 0x000000dbdbdbb220 */ /* 0x008fe20000400000 */
[----:B------:R-:W-:Y:S01]  /*7470*/  FSETP.GEU.AND P3, PT, R220, -126, PT ;  /* 0xc2fc0000dc00780b */ /* 0x000fe20003f6e000 */
[----:B------:R-:W-:Y:S01]  /*7480*/  FMUL R199, R199, R216 ;  /* 0x000000d8c7c77220 */ /* 0x000fe20000400000 */
[----:B------:R-:W-:Y:S01]  /*7490*/  R2UR UR26, R40 ;  /* 0x00000000281a72ca */ /* 0x000fe200000e0000 */
[-C--:B------:R-:W-:Y:S01]  /*74a0*/  FMUL R184, R184, R219.reuse ;  /* 0x000000dbb8b87220 */ /* 0x080fe20000400000 */
[-C--:B------:R-:W-:Y:S01]  /*74b0*/  FMUL R185, R185, R219.reuse ;  /* 0x000000dbb9b97220 */ /* 0x080fe20000400000 */
[----:B------:R-:W-:Y:S01]  /*74c0*/  @!P2 FMUL R28, R28, 0.5 ;  /* 0x3f0000001c1ca820 */ /* 0x000fe20000400000 */
[----:B------:R-:W3:Y:S01]  /*74d0*/  MUFU.EX2 R41, R25 ;  /* 0x0000001900297308 */ /* 0x000ee20000000800 */
[----:B--2---:R-:W-:Y:S01]  /*74e0*/  @!P4 FMUL R222, R222, R222 ;  /* 0x000000dededec220 */ /* 0x004fe20000400000 */
[----:B------:R-:W-:Y:S01]  /*74f0*/  FSETP.GEU.AND P4, PT, R29, -126, PT ;  /* 0xc2fc00001d00780b */ /* 0x000fe20003f8e000 */
[-C--:B------:R-:W-:Y:S01]  /*7500*/  FMUL R188, R188, R219.reuse ;  /* 0x000000dbbcbc7220 */ /* 0x080fe20000400000 */
[-C--:B------:R-:W-:Y:S01]  /*7510*/  FMUL R189, R189, R219.reuse ;  /* 0x000000dbbdbd7220 */ /* 0x080fe20000400000 */
[-C--:B------:R-:W-:Y:S01]  /*7520*/  FMUL R192, R192, R219.reuse ;  /* 0x000000dbc0c07220 */ /* 0x080fe20000400000 */
[-C--:B------:R-:W-:Y:S01]  /*7530*/  FMUL R193, R193, R219.reuse ;  /* 0x000000dbc1c17220 */ /* 0x080fe20000400000 */
[----:B------:R-:W-:Y:S01]  /*7540*/  @!P3 FMUL R220, R220, 0.5 ;  /* 0x3f000000dcdcb820 */ /* 0x000fe20000400000 */
[----:B------:R-:W2:Y:S01]  /*7550*/  MUFU.EX2 R221, R28 ;  /* 0x0000001c00dd7308 */ /* 0x000ea20000000800 */
[----:B-1----:R-:W-:Y:S01]  /*7560*/  @!P5 FMUL R24, R24, R24 ;  /* 0x000000181818d220 */ /* 0x002fe20000400000 */
[-C--:B------:R-:W-:Y:S01]  /*7570*/  FMUL R196, R196, R219.reuse ;  /* 0x000000dbc4c47220 */ /* 0x080fe20000400000 */
[----:B------:R-:W-:Y:S01]  /*7580*/  FMUL R197, R197, R219 ;  /* 0x000000dbc5c57220 */ /* 0x000fe20000400000 */
[----:B------:R-:W-:Y:S01]  /*7590*/  R2UR UR31, R27 ;  /* 0x000000001b1f72ca */ /* 0x000fe200000e0000 */
[----:B------:R-:W-:Y:S01]  /*75a0*/  FFMA R212, R219, R212, R24 ;  /* 0x000000d4dbd47223 */ /* 0x000fe20000000018 */
[----:B------:R-:W-:Y:S01]  /*75b0*/  R2UR UR39, R27 ;  /* 0x000000001b2772ca */ /* 0x000fe200000e0000 */
[----:B------:R-:W-:Y:S01]  /*75c0*/  @!P4 FMUL R29, R29, 0.5 ;  /* 0x3f0000001d1dc820 */ /* 0x000fe20000400000 */
[----:B------:R-:W1:Y:S01]  /*75d0*/  MUFU.EX2 R220, R220 ;  /* 0x000000dc00dc7308 */ /* 0x000e620000000800 */
[----:B---3--:R-:W-:Y:S01]  /*75e0*/  @!P6 FMUL R41, R41, R41 ;  /* 0x000000292929e220 */ /* 0x008fe20000400000 */
[C---:B------:R-:W-:Y:S01]  /*75f0*/  R2UR UR47, R27.reuse ;  /* 0x000000001b2f72ca */ /* 0x040fe200000e0000 */
[-C--:B------:R-:W-:Y:S01]  /*7600*/  FMUL R168, R168, R219.reuse ;  /* 0x000000dba8a87220 */ /* 0x080fe20000400000 */
[C---:B------:R-:W-:Y:S01]  /*7610*/  R2UR UR51, R27.reuse ;  /* 0x000000001b3372ca */ /* 0x040fe200000e0000 */
[----:B------:R-:W-:Y:S01]  /*7620*/  FADD R212, R212, R41 ;  /* 0x00000029d4d47221 */ /* 0x000fe20000000000 */
[----:B------:R-:W-:Y:S01]  /*7630*/  R2UR UR7, R27 ;  /* 0x000000001b0772ca */ /* 0x000fe200000e0000 */
[----:B------:R-:W-:Y:S01]  /*7640*/  FMUL R169, R169, R219 ;  /* 0x000000dba9a97220 */ /* 0x000fe20000400000 */
[----:B------:R-:W3:Y:S01]  /*7650*/  MUFU.EX2 R26, R29 ;  /* 0x0000001d001a7308 */ /* 0x000ee20000000800 */
[----:B--2---:R-:W-:Y:S01]  /*7660*/  @!P2 FMUL R221, R221, R221 ;  /* 0x000000dddddda220 */ /* 0x004fe20000400000 */
[----:B------:R-:W-:Y:S01]  /*7670*/  F2FP.F16.F32.PACK_AB R25, R224, R225 ;  /* 0x000000e1e019723e */ /* 0x000fe200000000ff */
[-C--:B------:R-:W-:Y:S01]  /*7680*/  FMUL R172, R172, R219.reuse ;  /* 0x000000dbacac7220 */ /* 0x080fe20000400000 */
[----:B------:R-:W-:Y:S01]  /*7690*/  F2FP.F16.F32.PACK_AB R24, R41, R24 ;  /* 0x000000182918723e */ /* 0x000fe200000000ff */
[----:B------:R-:W-:Y:S01]  /*76a0*/  FADD R212, R212, R221 ;  /* 0x000000ddd4d47221 */ /* 0x000fe20000000000 */
[-C--:B------:R-:W-:Y:S01]  /*76b0*/  FMUL R173, R173, R219.reuse ;  /* 0x000000dbadad7220 */ /* 0x080fe20000400000 */
[-C--:B------:R-:W-:Y:S01]  /*76c0*/  FMUL R176, R176, R219.reuse ;  /* 0x000000dbb0b07220 */ /* 0x080fe20000400000 */
[-C--:B------:R-:W-:Y:S01]  /*76d0*/  FMUL R177, R177, R219.reuse ;  /* 0x000000dbb1b17220 */ /* 0x080fe20000400000 */
[----:B-1----:R-:W-:Y:S01]  /*76e0*/  @!P3 FMUL R220, R220, R220 ;  /* 0x000000dcdcdcb220 */ /* 0x002fe20000400000 */
[-C--:B------:R-:W-:Y:S01]  /*76f0*/  FMUL R180, R180, R219.reuse ;  /* 0x000000dbb4b47220 */ /* 0x080fe20000400000 */
[----:B------:R-:W-:Y:S01]  /*7700*/  FMUL R181, R181, R219 ;  /* 0x000000dbb5b57220 */ /* 0x000fe20000400000 */
[-C--:B------:R-:W-:Y:S01]  /*7710*/  FMUL R170, R170, R216.reuse ;  /* 0x000000d8aaaa7220 */ /* 0x080fe20000400000 */
[----:B------:R-:W-:Y:S01]  /*7720*/  FMUL R171, R171, R216 ;  /* 0x000000d8abab7220 */ /* 0x000fe20000400000 */
[----:B------:R-:W-:Y:S01]  /*7730*/  F2FP.F16.F32.PACK_AB R27, R220, R222 ;  /* 0x000000dedc1b723e */ /* 0x000fe200000000ff */
[-C--:B------:R-:W-:Y:S01]  /*7740*/  FMUL R174, R174, R216.reuse ;  /* 0x000000d8aeae7220 */ /* 0x080fe20000400000 */
[----:B------:R-:W-:Y:S01]  /*7750*/  FMUL R175, R175, R216 ;  /* 0x000000d8afaf7220 */ /* 0x000fe20000400000 */
[----:B---3--:R-:W-:Y:S01]  /*7760*/  @!P4 FMUL R26, R26, R26 ;  /* 0x0000001a1a1ac220 */ /* 0x008fe20000400000 */
[-C--:B------:R-:W-:Y:S01]  /*7770*/  FMUL R178, R178, R216.reuse ;  /* 0x000000d8b2b27220 */ /* 0x080fe20000400000 */
[-C--:B------:R-:W-:Y:S01]  /*7780*/  FMUL R179, R179, R216.reuse ;  /* 0x000000d8b3b37220 */ /* 0x080fe20000400000 */
[-C--:B------:R-:W-:Y:S01]  /*7790*/  FMUL R182, R182, R216.reuse ;  /* 0x000000d8b6b67220 */ /* 0x080fe20000400000 */
[----:B------:R-:W-:Y:S01]  /*77a0*/  FADD R212, R212, R26 ;  /* 0x0000001ad4d47221 */ /* 0x000fe20000000000 */
[----:B------:R-:W-:Y:S01]  /*77b0*/  F2FP.F16.F32.PACK_AB R26, R26, R221 ;  /* 0x000000dd1a1a723e */ /* 0x000fe200000000ff */
[-C--:B------:R-:W-:Y:S01]  /*77c0*/  FMUL R183, R183, R216.reuse ;  /* 0x000000d8b7b77220 */ /* 0x080fe20000400000 */
[----:B------:R-:W-:Y:S01]  /*77d0*/  IADD3 R30, R40, 0x400, RZ ;  /* 0x00000400281e7810 */ /* 0x000fe20007ffe0ff */
[-C--:B------:R-:W-:Y:S01]  /*77e0*/  FMUL R152, R152, R219.reuse ;  /* 0x000000db98987220 */ /* 0x080fe20000400000 */
[----:B------:R-:W-:Y:S01]  /*77f0*/  WARPGROUP.ARRIVE ;  /* 0x00000000000079c5 */ /* 0x000fe20000000000 */
[----:B------:R-:W-:Y:S01]  /*7800*/  MOV R31, 0x80000020 ;  /* 0x80000020001f7802 */ /* 0x000fe20000000f00 */
[-C--:B------:R-:W-:Y:S01]  /*7810*/  FMUL R153, R153, R219.reuse ;  /* 0x000000db99997220 */ /* 0x080fe20000400000 */
[----:B------:R-:W-:Y:S01]  /*7820*/  R2UR UR34, R30 ;  /* 0x000000001e2272ca */ /* 0x000fe200000e0000 */
[-C--:B------:R-:W-:Y:S01]  /*7830*/  FMUL R156, R156, R219.reuse ;  /* 0x000000db9c9c7220 */ /* 0x080fe20000400000 */
[----:B------:R-:W-:Y:S01]  /*7840*/  R2UR UR35, R31 ;  /* 0x000000001f2372ca */ /* 0x000fe200000e0000 */
[----:B------:R-:W-:Y:S01]  /*7850*/  HGMMA.64x32x16.F32 R184, R24, gdesc[UR24].tnspB, R184, gsb0 ;  /* 0x4060001818b87df0 */ /* 0x000fe200080008b8 */
[-C--:B------:R-:W-:Y:S01]  /*7860*/  FMUL R157, R157, R219.reuse ;  /* 0x000000db9d9d7220 */ /* 0x080fe20000400000 */
        /* <DEDUP_REMOVED lines=28> */
[----:B------:R-:W-:Y:S01]  /*7a30*/  IADD3 R30, R40, 0x800, RZ ;  /* 0x00000800281e7810 */ /* 0x000fe20007ffe0ff */
[-C--:B------:R-:W-:Y:S01]  /*7a40*/  FMUL R120, R120, R219.reuse ;  /* 0x000000db78787220 */ /* 0x080fe20000400000 */
[----:B------:R-:W-:Y:S01]  /*7a50*/  R2UR UR43, R31 ;  /* 0x000000001f2b72ca */ /* 0x000fe200000e0000 */
[-C--:B------:R-:W-:Y:S01]  /*7a60*/  FMUL R121, R121, R219.reuse ;  /* 0x000000db79797220 */ /* 0x080fe20000400000 */
[----:B------:R-:W-:Y:S01]  /*7a70*/  R2UR UR42, R30 ;  /* 0x000000001e2a72ca */ /* 0x000fe200000e0000 */
        /* <DEDUP_REMOVED lines=13> */
[----:B------:R-:W-:Y:S01]  /*7b50*/  FMUL R135, R135, R216 ;  /* 0x000000d887877220 */ /* 0x000fe20000400000 */
[----:B------:R-:W-:Y:S01]  /*7b60*/  FMUL R104, R104, R219 ;  /* 0x000000db68687220 */ /* 0x000fe20000400000 */
[----:B------:R-:W-:-:S02]  /*7b70*/  WARPGROUP.DEPBAR.LE gsb0, 0x0 ;  /* 0x00008000000079c5 */ /* 0x000fc40000010000 */
[----:B------:R-:W-:Y:S01]  /*7b80*/  WARPGROUP.ARRIVE ;  /* 0x00000000000079c5 */ /* 0x000fe20000000000 */
[-C--:B------:R-:W-:Y:S01]  /*7b90*/  FMUL R105, R105, R219.reuse ;  /* 0x000000db69697220 */ /* 0x080fe20000400000 */
[-C--:B------:R-:W-:Y:S01]  /*7ba0*/  FMUL R108, R108, R219.reuse ;  /* 0x000000db6c6c7220 */ /* 0x080fe20000400000 */
[-C--:B------:R-:W-:Y:S01]  /*7bb0*/  FMUL R109, R109, R219.reuse ;  /* 0x000000db6d6d7220 */ /* 0x080fe20000400000 */
[-C--:B------:R-:W-:Y:S01]  /*7bc0*/  FMUL R112, R112, R219.reuse ;  /* 0x000000db70707220 */ /* 0x080fe20000400000 */
[-C--:B------:R-:W-:Y:S01]  /*7bd0*/  FMUL R113, R113, R219.reuse ;  /* 0x000000db71717220 */ /* 0x080fe20000400000 */
        /* <DEDUP_REMOVED lines=11> */
[----:B------:R-:W-:Y:S01]  /*7c90*/  FSETP.GEU.AND P6, PT, R33, -126, PT ;  /* 0xc2fc00002100780b */ /* 0x000fe20003fce000 */
[-C--:B------:R-:W-:Y:S01]  /*7ca0*/  FMUL R88, R88, R219.reuse ;  /* 0x000000db58587220 */ /* 0x080fe20000400000 */
[----:B------:R-:W-:Y:S01]  /*7cb0*/  FSETP.GEU.AND P5, PT, R34, -126, PT ;  /* 0xc2fc00002200780b */ /* 0x000fe20003fae000 */
[-C--:B------:R-:W-:Y:S01]  /*7cc0*/  FMUL R89, R89, R219.reuse ;  /* 0x000000db59597220 */ /* 0x080fe20000400000 */
[----:B------:R-:W-:Y:S01]  /*7cd0*/  FSETP.GEU.AND P3, PT, R32, -126, PT ;  /* 0xc2fc00002000780b */ /* 0x000fe20003f6e000 */
[-C--:B------:R-:W-:Y:S01]  /*7ce0*/  FMUL R92, R92, R219.reuse ;  /* 0x000000db5c5c7220 */ /* 0x080fe20000400000 */
[-C--:B------:R-:W-:Y:S01]  /*7cf0*/  FMUL R93, R93, R219.reuse ;  /* 0x000000db5d5d7220 */ /* 0x080fe20000400000 */
[-C--:B------:R-:W-:Y:S01]  /*7d00*/  FMUL R96, R96, R219.reuse ;  /* 0x000000db60607220 */ /* 0x080fe20000400000 */
[-C--:B------:R-:W-:Y:S01]  /*7d10*/  FMUL R97, R97, R219.reuse ;  /* 0x000000db61617220 */ /* 0x080fe20000400000 */
[-C--:B------:R-:W-:Y:S01]  /*7d20*/  FMUL R100, R100, R219.reuse ;  /* 0x000000db64647220 */ /* 0x080fe20000400000 */
[----:B------:R-:W-:Y:S01]  /*7d30*/  FMUL R101, R101, R219 ;  /* 0x000000db65657220 */ /* 0x000fe20000400000 */
[-C--:B------:R-:W-:Y:S01]  /*7d40*/  FMUL R90, R90, R216.reuse ;  /* 0x000000d85a5a7220 */ /* 0x080fe20000400000 */
[-C--:B------:R-:W-:Y:S01]  /*7d50*/  FMUL R91, R91, R216.reuse ;  /* 0x000000d85b5b7220 */ /* 0x080fe20000400000 */
[----:B------:R-:W-:Y:S01]  /*7d60*/  @!P6 FMUL R33, R33, 0.5 ;  /* 0x3f0000002121e820 */ /* 0x000fe20000400000 */
[-C--:B------:R-:W-:Y:S01]  /*7d70*/  FMUL R94, R94, R216.reuse ;  /* 0x000000d85e5e7220 */ /* 0x080fe20000400000 */
[----:B------:R-:W-:Y:S01]  /*7d80*/  @!P5 FMUL R34, R34, 0.5 ;  /* 0x3f0000002222d820 */ /* 0x000fe20000400000 */
[-C--:B------:R-:W-:Y:S01]  /*7d90*/  FMUL R95, R95, R216.reuse ;  /* 0x000000d85f5f7220 */ /* 0x080fe20000400000 */
[----:B------:R-:W-:Y:S01]  /*7da0*/  @!P3 FMUL R32, R32, 0.5 ;  /* 0x3f0000002020b820 */ /* 0x000fe20000400000 */
[-C--:B------:R-:W-:Y:S01]  /*7db0*/  FMUL R98, R98, R216.reuse ;  /* 0x000000d862627220 */ /* 0x080fe20000400000 */
[-C--:B------:R-:W-:Y:S01]  /*7dc0*/  FMUL R99, R99, R216.reuse ;  /* 0x000000d863637220 */ /* 0x080fe20000400000 */
[-C--:B------:R-:W-:Y:S01]  /*7dd0*/  FMUL R102, R102, R216.reuse ;  /* 0x000000d866667220 */ /* 0x080fe20000400000 */
[----:B------:R-:W-:Y:S01]  /*7de0*/  FMUL R103, R103, R216 ;  /* 0x000000d867677220 */ /* 0x000fe20000400000 */
[----:B------:R-:W1:Y:S01]  /*7df0*/  MUFU.EX2 R41, R32 ;  /* 0x0000002000297308 */ /* 0x000e620000000800 */
[--C-:B------:R-:W-:Y:S01]  /*7e00*/  FFMA R35, R35, UR22, -R215.reuse ;  /* 0x0000001623237c23 */ /* 0x100fe200080008d7 */
[--C-:B------:R-:W-:Y:S01]  /*7e10*/  FFMA R38, R38, UR22, -R215.reuse ;  /* 0x0000001626267c23 */ /* 0x100fe200080008d7 */
[--C-:B------:R-:W-:Y:S01]  /*7e20*/  FFMA R39, R39, UR22, -R215.reuse ;  /* 0x0000001627277c23 */ /* 0x100fe200080008d7 */
[----:B------:R-:W-:Y:S01]  /*7e30*/  FSETP.GEU.AND P4, PT, R36, -126, PT ;  /* 0xc2fc00002400780b */ /* 0x000fe20003f8e000 */
[--C-:B------:R-:W-:Y:S01]  /*7e40*/  FFMA R42, R42, UR22, -R215.reuse ;  /* 0x000000162a2a7c23 */ /* 0x100fe200080008d7 */
[----:B------:R-:W-:Y:S01]  /*7e50*/  FSETP.GEU.AND P2, PT, R35, -126, PT ;  /* 0xc2fc00002300780b */ /* 0x000fe20003f4e000 */
[--C-:B------:R-:W-:Y:S01]  /*7e60*/  FFMA R43, R43, UR22, -R215.reuse ;  /* 0x000000162b2b7c23 */ /* 0x100fe200080008d7 */
[----:B------:R-:W2:Y:S01]  /*7e70*/  MUFU.EX2 R33, R33 ;  /* 0x0000002100217308 */ /* 0x000ea20000000800 */
[--C-:B------:R-:W-:Y:S01]  /*7e80*/  FFMA R46, R46, UR22, -R215.reuse ;  /* 0x000000162e2e7c23 */ /* 0x100fe200080008d7 */
[--C-:B------:R-:W-:Y:S01]  /*7e90*/  FFMA R47, R47, UR22, -R215.reuse ;  /* 0x000000162f2f7c23 */ /* 0x100fe200080008d7 */
[--C-:B------:R-:W-:Y:S01]  /*7ea0*/  FFMA R50, R50, UR22, -R215.reuse ;  /* 0x0000001632327c23 */ /* 0x100fe200080008d7 */
[--C-:B------:R-:W-:Y:S01]  /*7eb0*/  FFMA R51, R51, UR22, -R215.reuse ;  /* 0x0000001633337c23 */ /* 0x100fe200080008d7 */
[--C-:B------:R-:W-:Y:S01]  /*7ec0*/  FFMA R54, R54, UR22, -R215.reuse ;  /* 0x0000001636367c23 */ /* 0x100fe200080008d7 */
[--C-:B------:R-:W-:Y:S01]  /*7ed0*/  FFMA R55, R55, UR22, -R215.reuse ;  /* 0x0000001637377c23 */ /* 0x100fe200080008d7 */
[----:B------:R-:W-:Y:S01]  /*7ee0*/  FFMA R58, R58, UR22, -R215 ;  /* 0x000000163a3a7c23 */ /* 0x000fe200080008d7 */
[----:B------:R-:W3:Y:S01]  /*7ef0*/  MUFU.EX2 R34, R34 ;  /* 0x0000002200227308 */ /* 0x000ee20000000800 */
[----:B------:R-:W-:-:S02]  /*7f00*/  WARPGROUP.DEPBAR.LE gsb0, 0x0 ;  /* 0x00008000000079c5 */ /* 0x000fc40000010000 */
[----:B------:R-:W-:Y:S01]  /*7f10*/  WARPGROUP.ARRIVE ;  /* 0x00000000000079c5 */ /* 0x000fe20000000000 */
[----:B-1----:R-:W-:Y:S01]  /*7f20*/  @!P3 FMUL R41, R41, R41 ;  /* 0x000000292929b220 */ /* 0x002fe20000400000 */
[----:B------:R-:W-:Y:S01]  /*7f30*/  FSETP.GEU.AND P3, PT, R37, -126, PT ;  /* 0xc2fc00002500780b */ /* 0x000fe20003f6e000 */
[--C-:B------:R-:W-:Y:S01]  /*7f40*/  FFMA R59, R59, UR22, -R215.reuse ;  /* 0x000000163b3b7c23 */ /* 0x100fe200080008d7 */
[--C-:B------:R-:W-:Y:S01]  /*7f50*/  FFMA R62, R62, UR22, -R215.reuse ;  /* 0x000000163e3e7c23 */ /* 0x100fe200080008d7 */
[--C-:B------:R-:W-:Y:S01]  /*7f60*/  FFMA R63, R63, UR22, -R215.reuse ;  /* 0x000000163f3f7c23 */ /* 0x100fe200080008d7 */
[----:B------:R-:W-:Y:S01]  /*7f70*/  HGMMA.64x32x16.F32 R152, R24, gdesc[UR32].tnspB, R152, gsb0 ;  /* 0x4060002018987df0 */ /* 0x000fe20008000898 */
[----:B--2---:R-:W-:Y:S01]  /*7f80*/  @!P6 FMUL R33, R33, R33 ;  /* 0x000000212121e220 */ /* 0x004fe20000400000 */
[----:B------:R-:W-:Y:S01]  /*7f90*/  FSETP.GEU.AND P6, PT, R38, -126, PT ;  /* 0xc2fc00002600780b */ /* 0x000fe20003fce000 */
[--C-:B------:R-:W-:Y:S01]  /*7fa0*/  FFMA R66, R66, UR22, -R215.reuse ;  /* 0x0000001642427c23 */ /* 0x100fe200080008d7 */
[--C-:B------:R-:W-:Y:S01]  /*7fb0*/  FFMA R67, R67, UR22, -R215.reuse ;  /* 0x0000001643437c23 */ /* 0x100fe200080008d7 */
[--C-:B------:R-:W-:Y:S01]  /*7fc0*/  FFMA R70, R70, UR22, -R215.reuse ;  /* 0x0000001646467c23 */ /* 0x100fe200080008d7 */
[--C-:B------:R-:W-:Y:S01]  /*7fd0*/  FFMA R71, R71, UR22, -R215.reuse ;  /* 0x0000001647477c23 */ /* 0x100fe200080008d7 */
[--C-:B------:R-:W-:Y:S01]  /*7fe0*/  FFMA R74, R74, UR22, -R215.reuse ;  /* 0x000000164a4a7c23 */ /* 0x100fe200080008d7 */
[----:B---3--:R-:W-:Y:S01]  /*7ff0*/  @!P5 FMUL R34, R34, R34 ;  /* 0x000000222222d220 */ /* 0x008fe20000400000 */
[----:B------:R-:W-:Y:S01]  /*8000*/  FSETP.GEU.AND P5, PT, R39, -126, PT ;  /* 0xc2fc00002700780b */ /* 0x000fe20003fae000 */
[--C-:B------:R-:W-:Y:S01]  /*8010*/  FFMA R75, R75, UR22, -R215.reuse ;  /* 0x000000164b4b7c23 */ /* 0x100fe200080008d7 */
[--C-:B------:R-:W-:Y:S01]  /*8020*/  FFMA R78, R78, UR22, -R215.reuse ;  /* 0x000000164e4e7c23 */ /* 0x100fe200080008d7 */
[--C-:B------:R-:W-:Y:S01]  /*8030*/  FFMA R79, R79, UR22, -R215.reuse ;  /* 0x000000164f4f7c23 */ /* 0x100fe200080008d7 */
[--C-:B------:R-:W-:Y:S01]  /*8040*/  FFMA R82, R82, UR22, -R215.reuse ;  /* 0x0000001652527c23 */ /* 0x100fe200080008d7 */
[--C-:B------:R-:W-:Y:S01]  /*8050*/  FFMA R83, R83, UR22, -R215.reuse ;  /* 0x0000001653537c23 */ /* 0x100fe200080008d7 */
[--C-:B------:R-:W-:Y:S01]  /*8060*/  FFMA R86, R86, UR22, -R215.reuse ;  /* 0x0000001656567c23 */ /* 0x100fe200080008d7 */
[----:B------:R-:W-:Y:S01]  /*8070*/  FFMA R87, R87, UR22, -R215 ;  /* 0x0000001657577c23 */ /* 0x000fe200080008d7 */
[----:B------:R-:W-:Y:S01]  /*8080*/  MOV R215, 0x80000020 ;  /* 0x8000002000d77802 */ /* 0x000fe20000000f00 */
[----:B------:R-:W-:Y:S01]  /*8090*/  @!P2 FMUL R35, R35, 0.5 ;  /* 0x3f0000002323a820 */ /* 0x000fe20000400000 */
[----:B------:R-:W-:Y:S01]  /*80a0*/  @!P3 FMUL R37, R37, 0.5 ;  /* 0x3f0000002525b820 */ /* 0x000fe20000400000 */
[----:B------:R-:W-:Y:S01]  /*80b0*/  @!P6 FMUL R38, R38, 0.5 ;  /* 0x3f0000002626e820 */ /* 0x000fe20000400000 */
[----:B------:R-:W-:Y:S01]  /*80c0*/  @!P4 FMUL R36, R36, 0.5 ;  /* 0x3f0000002424c820 */ /* 0x000fe20000400000 */
[----:B------:R-:W-:Y:S01]  /*80d0*/  @!P5 FMUL R39, R39, 0.5 ;  /* 0x3f0000002727d820 */ /* 0x000fe20000400000 */
[----:B------:R-:W-:Y:S01]  /*80e0*/  R2UR UR19, R215 ;  /* 0x00000000d71372ca */ /* 0x000fe200000e0000 */
[----:B------:R-:W1:Y:S01]  /*80f0*/  MUFU.EX2 R35, R35 ;  /* 0x0000002300237308 */ /* 0x000e620000000800 */
[C---:B------:R-:W-:Y:S01]  /*8100*/  VIADD R30, R40.reuse, 0x40 ;  /* 0x00000040281e7836 */ /* 0x040fe20000000000 */
[C---:B------:R-:W-:Y:S01]  /*8110*/  R2UR UR55, R31.reuse ;  /* 0x000000001f3772ca */ /* 0x040fe200000e0000 */
[----:B------:R-:W-:Y:S01]  /*8120*/  VIADD R28, R40, 0x840 ;  /* 0x00000840281c7836 */ /* 0x000fe20000000000 */
[----:B------:R-:W-:Y:S01]  /*8130*/  R2UR UR11, R31 ;  /* 0x000000001f0b72ca */ /* 0x000fe200000e0000 */
[----:B------:R-:W-:Y:S01]  /*8140*/  FFMA R213, R216, R213, R225 ;  /* 0x000000d5d8d57223 */ /* 0x000fe200000000e1 */
[----:B------:R-:W-:Y:S01]  /*8150*/  R2UR UR54, R30 ;  /* 0x000000001e3672ca */ /* 0x000fe200000e0000 */
[----:B------:R-:W-:Y:S01]  /*8160*/  FADD R212, R212, R41 ;  /* 0x00000029d4d47221 */ /* 0x000fe20000000000 */
[----:B------:R-:W2:Y:S01]  /*8170*/  MUFU.EX2 R215, R36 ;  /* 0x0000002400d77308 */ /* 0x000ea20000000800 */
[C---:B------:R-:W-:Y:S01]  /*8180*/  IADD3 R30, R40.reuse, 0x440, RZ ;  /* 0x00000440281e7810 */ /* 0x040fe20007ffe0ff */
[----:B------:R-:W-:Y:S01]  /*8190*/  FADD R213, R213, R224 ;  /* 0x000000e0d5d57221 */ /* 0x000fe20000000000 */
[----:B------:R-:W-:Y:S01]  /*81a0*/  IADD3 R214, R40, 0x640, RZ ;  /* 0x0000064028d67810 */ /* 0x000fe20007ffe0ff */
[----:B------:R-:W-:Y:S01]  /*81b0*/  FADD R212, R212, R33 ;  /* 0x00000021d4d47221 */ /* 0x000fe20000000000 */
[----:B------:R-:W-:Y:S01]  /*81c0*/  R2UR UR10, R30 ;  /* 0x000000001e0a72ca */ /* 0x000fe200000e0000 */
[----:B------:R-:W-:Y:S01]  /*81d0*/  FADD R213, R213, R222 ;  /* 0x000000ded5d57221 */ /* 0x000fe20000000000 */
[----:B------:R-:W-:Y:S01]  /*81e0*/  R2UR UR18, R214 ;  /* 0x00000000d61272ca */ /* 0x000fe200000e0000 */
[----:B------:R-:W3:Y:S01]  /*81f0*/  MUFU.EX2 R37, R37 ;  /* 0x0000002500257308 */ /* 0x000ee20000000800 */
[----:B-1----:R-:W-:Y:S01]  /*8200*/  @!P2 FMUL R35, R35, R35 ;  /* 0x000000232323a220 */ /* 0x002fe20000400000 */
[----:B------:R-:W-:Y:S01]  /*8210*/  MOV R29, 0x80000020 ;  /* 0x80000020001d7802 */ /* 0x000fe20000000f00 */
[----:B------:R-:W-:Y:S01]  /*8220*/  FADD R213, R213, R220 ;  /* 0x000000dcd5d57221 */ /* 0x000fe20000000000 */
[----:B------:R-:W-:Y:S01]  /*8230*/  R2UR UR26, R28 ;  /* 0x000000001c1a72ca */ /* 0x000fe200000e0000 */
[----:B------:R-:W-:Y:S01]  /*8240*/  VIADD R208, R208, 0x1 ;  /* 0x00000001d0d07836 */ /* 0x000fe20000000000 */
[----:B------:R-:W-:Y:S01]  /*8250*/  R2UR UR27, R29 ;  /* 0x000000001d1b72ca */ /* 0x000fe200000e0000 */
[----:B------:R-:W-:Y:S01]  /*8260*/  FADD R213, R213, R34 ;  /* 0x00000022d5d57221 */ /* 0x000fe20000000000 */
[----:B------:R-:W1:Y:S01]  /*8270*/  MUFU.EX2 R38, R38 ;  /* 0x0000002600267308 */ /* 0x000e620000000800 */
[----:B--2---:R-:W-:Y:S01]  /*8280*/  @!P4 FMUL R215, R215, R215 ;  /* 0x000000d7d7d7c220 */ /* 0x004fe20000400000 */
[----:B------:R-:W-:-:S02]  /*8290*/  WARPGROUP.DEPBAR.LE gsb0, 0x0 ;  /* 0x00008000000079c5 */ /* 0x000fc40000010000 */
[----:B------:R-:W-:Y:S01]  /*82a0*/  WARPGROUP.ARRIVE ;  /* 0x00000000000079c5 */ /* 0x000fe20000000000 */
[----:B------:R-:W-:Y:S01]  /*82b0*/  IADD3 R30, R40, 0xa40, RZ ;  /* 0x00000a40281e7810 */ /* 0x000fe20007ffe0ff */
[----:B------:R-:W-:Y:S01]  /*82c0*/  FADD R212, R212, R215 ;  /* 0x000000d7d4d47221 */ /* 0x000fe20000000000 */
[----:B------:R-:W-:Y:S01]  /*82d0*/  MOV R31, 0x80000020 ;  /* 0x80000020001f7802 */ /* 0x000fe20000000f00 */
[----:B------:R-:W2:Y:S01]  /*82e0*/  MUFU.EX2 R39, R39 ;  /* 0x0000002700277308 */ /* 0x000ea20000000800 */
[----:B---3--:R-:W-:Y:S01]  /*82f0*/  @!P3 FMUL R37, R37, R37 ;  /* 0x000000252525b220 */ /* 0x008fe20000400000 */
[----:B------:R-:W-:Y:S01]  /*8300*/  HGMMA.64x32x16.F32 R136, R24, gdesc[UR36].tnspB, R136, gsb0 ;  /* 0x4060002418887df0 */ /* 0x000fe20008000888 */
[----:B------:R-:W-:Y:S01]  /*8310*/  R2UR UR30, R30 ;  /* 0x000000001e1e72ca */ /* 0x000fe200000e0000 */
[----:B------:R-:W-:Y:S01]  /*8320*/  FADD R213, R213, R35 ;  /* 0x00000023d5d57221 */ /* 0x000fe20000000000 */
[----:B------:R-:W-:Y:S01]  /*8330*/  R2UR UR31, R31 ;  /* 0x000000001f1f72ca */ /* 0x000fe200000e0000 */
[----:B------:R-:W-:Y:S01]  /*8340*/  FADD R212, R212, R37 ;  /* 0x00000025d4d47221 */ /* 0x000fe20000000000 */
[C---:B------:R-:W-:Y:S01]  /*8350*/  IADD3 R28, R40.reuse, 0xc40, RZ ;  /* 0x00000c40281c7810 */ /* 0x040fe20007ffe0ff */
[----:B------:R-:W-:-:S02]  /*8360*/  VIADD R30, R40, 0x80 ;  /* 0x00000080281e7836 */ /* 0x000fc40000000000 */
[----:B-1----:R-:W-:Y:S01]  /*8370*/  @!P6 FMUL R38, R38, R38 ;  /* 0x000000262626e220 */ /* 0x002fe20000400000 */
[----:B------:R-:W-:Y:S02]  /*8380*/  MOV R29, 0x80000020 ;  /* 0x80000020001d7802 */ /* 0x000fe40000000f00 */
[----:B------:R-:W-:Y:S01]  /*8390*/  FSETP.GEU.AND P2, PT, R217, -126, PT ;  /* 0xc2fc0000d900780b */ /* 0x000fe20003f4e000 */
[----:B------:R-:W-:Y:S01]  /*83a0*/  FADD R213, R213, R38 ;  /* 0x00000026d5d57221 */ /* 0x000fe20000000000 */
[----:B------:R-:W-:Y:S02]  /*83b0*/  FSETP.GEU.AND P3, PT, R42, -126, PT ;  /* 0xc2fc00002a00780b */ /* 0x000fe40003f6e000 */
[----:B------:R-:W-:Y:S01]  /*83c0*/  R2UR UR34, R28 ;  /* 0x000000001c2272ca */ /* 0x000fe200000e0000 */
[----:B--2---:R-:W-:Y:S01]  /*83d0*/  @!P5 FMUL R39, R39, R39 ;  /* 0x000000272727d220 */ /* 0x004fe20000400000 */
[----:B------:R-:W-:Y:S01]  /*83e0*/  R2UR UR35, R29 ;  /* 0x000000001d2372ca */ /* 0x000fe200000e0000 */
[----:B------:R-:W-:Y:S01]  /*83f0*/  IMAD.MOV.U32 R29, RZ, RZ, -0x7fffffe0 ;  /* 0x80000020ff1d7424 */ /* 0x000fe200078e00ff */
[----:B------:R-:W-:Y:S01]  /*8400*/  FSETP.GEU.AND P4, PT, R218, -126, PT ;  /* 0xc2fc0000da00780b */ /* 0x000fe20003f8e000 */
[----:B------:R-:W-:Y:S01]  /*8410*/  FADD R213, R213, R39 ;  /* 0x00000027d5d57221 */ /* 0x000fe20000000000 */
[----:B------:R-:W-:-:S02]  /*8420*/  FSETP.GEU.AND P5, PT, R44, -126, PT ;  /* 0xc2fc00002c00780b */ /* 0x000fc40003fae000 */
[----:B------:R-:W-:Y:S01]  /*8430*/  FSETP.GEU.AND P6, PT, R43, -126, PT ;  /* 0xc2fc00002b00780b */ /* 0x000fe20003fce000 */
[----:B------:R-:W-:Y:S01]  /*8440*/  @!P2 FMUL R217, R217, 0.5 ;  /* 0x3f000000d9d9a820 */ /* 0x000fe20000400000 */
[----:B------:R-:W-:Y:S01]  /*8450*/  IADD3 R28, R40, 0x280, RZ ;  /* 0x00000280281c7810 */ /* 0x000fe20007ffe0ff */
[----:B------:R-:W-:Y:S01]  /*8460*/  @!P3 FMUL R42, R42, 0.5 ;  /* 0x3f0000002a2ab820 */ /* 0x000fe20000400000 */
[----:B------:R-:W-:Y:S02]  /*8470*/  MOV R31, 0x80000020 ;  /* 0x80000020001f7802 */ /* 0x000fe40000000f00 */
[----:B------:R-:W-:Y:S01]  /*8480*/  R2UR UR38, R30 ;  /* 0x000000001e2672ca */ /* 0x000fe200000e0000 */
[----:B------:R-:W1:Y:S01]  /*8490*/  MUFU.EX2 R217, R217 ;  /* 0x000000d900d97308 */ /* 0x000e620000000800 */
[----:B------:R-:W-:Y:S01]  /*84a0*/  R2UR UR39, R31 ;  /* 0x000000001f2772ca */ /* 0x000fe200000e0000 */
[----:B------:R-:W-:Y:S01]  /*84b0*/  @!P4 FMUL R218, R218, 0.5 ;  /* 0x3f000000dadac820 */ /* 0x000fe20000400000 */
[----:B------:R-:W-:Y:S01]  /*84c0*/  IADD3 R30, R40, 0x480, RZ ;  /* 0x00000480281e7810 */ /* 0x000fe20007ffe0ff */
[----:B------:R-:W-:Y:S01]  /*84d0*/  @!P5 FMUL R44, R44, 0.5 ;  /* 0x3f0000002c2cd820 */ /* 0x000fe20000400000 */
[----:B------:R-:W-:Y:S01]  /*84e0*/  MOV R31, 0x80000020 ;  /* 0x80000020001f7802 */ /* 0x000fe20000000f00 */
[----:B------:R-:W-:Y:S01]  /*84f0*/  @!P6 FMUL R43, R43, 0.5 ;  /* 0x3f0000002b2be820 */ /* 0x000fe20000400000 */
[----:B------:R-:W-:Y:S01]  /*8500*/  IADD3 R32, R40, 0x900, RZ ;  /* 0x0000090028207810 */ /* 0x000fe20007ffe0ff */
[----:B------:R-:W2:Y:S08]  /*8510*/  MUFU.EX2 R42, R42 ;  /* 0x0000002a002a7308 */ /* 0x000eb00000000800 */
[----:B------:R-:W3:Y:S01]  /*8520*/  MUFU.EX2 R218, R218 ;  /* 0x000000da00da7308 */ /* 0x000ee20000000800 */
[----:B-1----:R-:W-:Y:S01]  /*8530*/  @!P2 FMUL R217, R217, R217 ;  /* 0x000000d9d9d9a220 */ /* 0x002fe20000400000 */
[----:B------:R-:W-:Y:S01]  /*8540*/  FSETP.GEU.AND P2, PT, R45, -126, PT ;  /* 0xc2fc00002d00780b */ /* 0x000fe20003f4e000 */
[----:B------:R-:W-:-:S02]  /*8550*/  WARPGROUP.DEPBAR.LE gsb0, 0x0 ;  /* 0x00008000000079c5 */ /* 0x000fc40000010000 */
[----:B------:R-:W-:-:S03]  /*8560*/  WARPGROUP.ARRIVE ;  /* 0x00000000000079c5 */ /* 0x000fc60000000000 */
[----:B------:R-:W1:Y:S01]  /*8570*/  MUFU.EX2 R44, R44 ;  /* 0x0000002c002c7308 */ /* 0x000e620000000800 */
[----:B--2---:R-:W-:Y:S01]  /*8580*/  @!P3 FMUL R42, R42, R42 ;  /* 0x0000002a2a2ab220 */ /* 0x004fe20000400000 */
[----:B------:R-:W-:Y:S01]  /*8590*/  FSETP.GEU.AND P3, PT, R47, -126, PT ;  /* 0xc2fc00002f00780b */ /* 0x000fe20003f6e000 */
[----:B------:R-:W-:Y:S01]  /*85a0*/  HGMMA.64x32x16.F32 R120, R24, gdesc[UR40].tnspB, R120, gsb0 ;  /* 0x4060002818787df0 */ /* 0x000fe20008000878 */
[----:B------:R-:W-:-:S03]  /*85b0*/  R2UR UR42, R28 ;  /* 0x000000001c2a72ca */ /* 0x000fc600000e0000 */
[----:B------:R-:W-:Y:S01]  /*85c0*/  @!P2 FMUL R45, R45, 0.5 ;  /* 0x3f0000002d2da820 */ /* 0x000fe20000400000 */
[----:B------:R-:W-:Y:S01]  /*85d0*/  IADD3 R28, R40, 0x680, RZ ;  /* 0x00000680281c7810 */ /* 0x000fe20007ffe0ff */
[----:B---3--:R-:W-:Y:S01]  /*85e0*/  @!P4 FMUL R218, R218, R218 ;  /* 0x000000dadadac220 */ /* 0x008fe20000400000 */
[----:B------:R-:W-:Y:S01]  /*85f0*/  FSETP.GEU.AND P4, PT, R46, -126, PT ;  /* 0xc2fc00002e00780b */ /* 0x000fe20003f8e000 */
[----:B------:R-:W2:Y:S01]  /*8600*/  MUFU.EX2 R43, R43 ;  /* 0x0000002b002b7308 */ /* 0x000ea20000000800 */
[----:B------:R-:W-:Y:S02]  /*8610*/  R2UR UR43, R29 ;  /* 0x000000001d2b72ca */ /* 0x000fe400000e0000 */
[----:B------:R-:W-:Y:S01]  /*8620*/  MOV R29, 0x80000020 ;  /* 0x80000020001d7802 */ /* 0x000fe20000000f00 */
[----:B------:R-:W-:Y:S01]  /*8630*/  @!P3 FMUL R47, R47, 0.5 ;  /* 0x3f0000002f2fb820 */ /* 0x000fe20000400000 */
[----:B-1----:R-:W-:Y:S01]  /*8640*/  @!P5 FMUL R44, R44, R44 ;  /* 0x0000002c2c2cd220 */ /* 0x002fe20000400000 */
[----:B------:R-:W-:-:S02]  /*8650*/  FSETP.GEU.AND P5, PT, R49, -126, PT ;  /* 0xc2fc00003100780b */ /* 0x000fc40003fae000 */
[----:B------:R-:W1:Y:S04]  /*8660*/  MUFU.EX2 R45, R45 ;  /* 0x0000002d002d7308 */ /* 0x000e680000000800 */
[----:B------:R-:W-:-:S04]  /*8670*/  @!P4 FMUL R46, R46, 0.5 ;  /* 0x3f0000002e2ec820 */ /* 0x000fc80000400000 */
[----:B------:R-:W3:Y:S01]  /*8680*/  MUFU.EX2 R47, R47 ;  /* 0x0000002f002f7308 */ /* 0x000ee20000000800 */
[----:B--2---:R-:W-:Y:S01]  /*8690*/  @!P6 FMUL R43, R43, R43 ;  /* 0x0000002b2b2be220 */ /* 0x004fe20000400000 */
[----:B------:R-:W-:Y:S01]  /*86a0*/  FSETP.GEU.AND P6, PT, R48, -126, PT ;  /* 0xc2fc00003000780b */ /* 0x000fe20003fce000 */
[----:B------:R-:W-:Y:S01]  /*86b0*/  @!P5 FMUL R49, R49, 0.5 ;  /* 0x3f0000003131d820 */ /* 0x000fe20000400000 */
[----:B-1----:R-:W-:Y:S01]  /*86c0*/  @!P2 FMUL R45, R45, R45 ;  /* 0x0000002d2d2da220 */ /* 0x002fe20000400000 */
[----:B------:R-:W-:-:S04]  /*86d0*/  FSETP.GEU.AND P2, PT, R50, -126, PT ;  /* 0xc2fc00003200780b */ /* 0x000fc80003f4e000 */
[----:B------:R-:W1:Y:S06]  /*86e0*/  MUFU.EX2 R49, R49 ;  /* 0x0000003100317308 */ /* 0x000e6c0000000800 */
[----:B------:R-:W-:Y:S01]  /*86f0*/  @!P6 FMUL R48, R48, 0.5 ;  /* 0x3f0000003030e820 */ /* 0x000fe20000400000 */
[----:B---3--:R-:W-:Y:S01]  /*8700*/  @!P3 FMUL R47, R47, R47 ;  /* 0x0000002f2f2fb220 */ /* 0x008fe20000400000 */
[----:B------:R-:W-:-:S04]  /*8710*/  FSETP.GEU.AND P3, PT, R52, -126, PT ;  /* 0xc2fc00003400780b */ /* 0x000fc80003f6e000 */
[----:B------:R-:W2:Y:S01]  /*8720*/  MUFU.EX2 R48, R48 ;  /* 0x0000003000307308 */ /* 0x000ea20000000800 */
[----:B------:R-:W-:Y:S01]  /*8730*/  @!P2 FMUL R50, R50, 0.5 ;  /* 0x3f0000003232a820 */ /* 0x000fe20000400000 */
[----:B------:R-:W-:Y:S02]  /*8740*/  WARPGROUP.DEPBAR.LE gsb0, 0x0 ;  /* 0x00008000000079c5 */ /* 0x000fe40000010000 */
[----:B------:R-:W-:-:S04]  /*8750*/  WARPGROUP.ARRIVE ;  /* 0x00000000000079c5 */ /* 0x000fc80000000000 */
[----:B------:R-:W3:Y:S01]  /*8760*/  MUFU.EX2 R50, R50 ;  /* 0x0000003200327308 */ /* 0x000ee20000000800 */
[----:B-1----:R-:W-:Y:S01]  /*8770*/  @!P5 FMUL R49, R49, R49 ;  /* 0x000000313131d220 */ /* 0x002fe20000400000 */
[----:B------:R-:W-:Y:S01]  /*8780*/  FSETP.GEU.AND P5, PT, R54, -126, PT ;  /* 0xc2fc00003600780b */ /* 0x000fe20003fae000 */
[----:B------:R-:W-:Y:S01]  /*8790*/  @!P3 FMUL R52, R52, 0.5 ;  /* 0x3f0000003434b820 */ /* 0x000fe20000400000 */
[----:B------:R-:W-:Y:S01]  /*87a0*/  HGMMA.64x32x16.F32 R104, R24, gdesc[UR44].tnspB, R104, gsb0 ;  /* 0x4060002c18687df0 */ /* 0x000fe20008000868 */
[----:B------:R-:W-:Y:S01]  /*87b0*/  R2UR UR46, R30 ;  /* 0x000000001e2e72ca */ /* 0x000fe200000e0000 */
[----:B--2---:R-:W-:Y:S01]  /*87c0*/  @!P6 FMUL R48, R48, R48 ;  /* 0x000000303030e220 */ /* 0x004fe20000400000 */
[----:B------:R-:W-:Y:S02]  /*87d0*/  R2UR UR47, R31 ;  /* 0x000000001f2f72ca */ /* 0x000fe400000e0000 */
[----:B------:R-:W1:Y:S01]  /*87e0*/  MUFU.EX2 R52, R52 ;  /* 0x0000003400347308 */ /* 0x000e620000000800 */
[----:B------:R-:W-:-:S02]  /*87f0*/  IADD3 R30, R40, 0x880, RZ ;  /* 0x00000880281e7810 */ /* 0x000fc40007ffe0ff */
[----:B------:R-:W-:Y:S02]  /*8800*/  MOV R31, 0x80000020 ;  /* 0x80000020001f7802 */ /* 0x000fe40000000f00 */
[----:B------:R-:W-:Y:S01]  /*8810*/  FSETP.GEU.AND P6, PT, R53, -126, PT ;  /* 0xc2fc00003500780b */ /* 0x000fe20003fce000 */
[----:B------:R-:W-:Y:S01]  /*8820*/  @!P5 FMUL R54, R54, 0.5 ;  /* 0x3f0000003636d820 */ /* 0x000fe20000400000 */
[----:B---3--:R-:W-:Y:S01]  /*8830*/  @!P2 FMUL R50, R50, R50 ;  /* 0x000000323232a220 */ /* 0x008fe20000400000 */
[----:B------:R-:W-:-:S04]  /*8840*/  FSETP.GEU.AND P2, PT, R55, -126, PT ;  /* 0xc2fc00003700780b */ /* 0x000fc80003f4e000 */
[----:B------:R-:W2:Y:S01]  /*8850*/  MUFU.EX2 R54, R54 ;  /* 0x0000003600367308 */ /* 0x000ea20000000800 */
[----:B-1----:R-:W-:-:S05]  /*8860*/  @!P3 FMUL R52, R52, R52 ;  /* 0x000000343434b220 */ /* 0x002fca0000400000 */
[----:B------:R-:W-:Y:S01]  /*8870*/  @!P6 FMUL R53, R53, 0.5 ;  /* 0x3f0000003535e820 */ /* 0x000fe20000400000 */
[----:B------:R-:W-:Y:S02]  /*8880*/  FSETP.GEU.AND P3, PT, R57, -126, PT ;  /* 0xc2fc00003900780b */ /* 0x000fe40003f6e000 */
[----:B------:R-:W-:-:S03]  /*8890*/  @!P2 FMUL R55, R55, 0.5 ;  /* 0x3f0000003737a820 */ /* 0x000fc60000400000 */
[----:B------:R-:W1:Y:S01]  /*88a0*/  MUFU.EX2 R53, R53 ;  /* 0x0000003500357308 */ /* 0x000e620000000800 */
[----:B--2---:R-:W-:Y:S01]  /*88b0*/  @!P5 FMUL R54, R54, R54 ;  /* 0x000000363636d220 */ /* 0x004fe20000400000 */
[----:B------:R-:W-:-:S06]  /*88c0*/  FSETP.GEU.AND P5, PT, R59, -126, PT ;  /* 0xc2fc00003b00780b */ /* 0x000fcc0003fae000 */
[----:B------:R-:W2:Y:S01]  /*88d0*/  MUFU.EX2 R55, R55 ;  /* 0x0000003700377308 */ /* 0x000ea20000000800 */
[----:B------:R-:W-:-:S07]  /*88e0*/  @!P3 FMUL R57, R57, 0.5 ;  /* 0x3f0000003939b820 */ /* 0x000fce0000400000 */
[----:B------:R-:W3:Y:S01]  /*88f0*/  MUFU.EX2 R57, R57 ;  /* 0x0000003900397308 */ /* 0x000ee20000000800 */
[----:B-1----:R-:W-:Y:S01]  /*8900*/  @!P6 FMUL R53, R53, R53 ;  /* 0x000000353535e220 */ /* 0x002fe20000400000 */
[----:B------:R-:W-:Y:S01]  /*8910*/  FSETP.GEU.AND P6, PT, R58, -126, PT ;  /* 0xc2fc00003a00780b */ /* 0x000fe20003fce000 */
[----:B------:R-:W-:Y:S01]  /*8920*/  @!P5 FMUL R59, R59, 0.5 ;  /* 0x3f0000003b3bd820 */ /* 0x000fe20000400000 */
[----:B------:R-:W-:Y:S02]  /*8930*/  WARPGROUP.DEPBAR.LE gsb0, 0x0 ;  /* 0x00008000000079c5 */ /* 0x000fe40000010000 */
[----:B------:R-:W-:Y:S01]  /*8940*/  WARPGROUP.ARRIVE ;  /* 0x00000000000079c5 */ /* 0x000fe20000000000 */
[----:B--2---:R-:W-:Y:S01]  /*8950*/  @!P2 FMUL R55, R55, R55 ;  /* 0x000000373737a220 */ /* 0x004fe20000400000 */
[----:B------:R-:W-:Y:S01]  /*8960*/  FSETP.GEU.AND P2, PT, R60, -126, PT ;  /* 0xc2fc00003c00780b */ /* 0x000fe20003f4e000 */
[----:B------:R-:W1:Y:S03]  /*8970*/  MUFU.EX2 R59, R59 ;  /* 0x0000003b003b7308 */ /* 0x000e660000000800 */
[----:B------:R-:W-:Y:S01]  /*8980*/  HGMMA.64x32x16.F32 R88, R24, gdesc[UR48].tnspB, R88, gsb0 ;  /* 0x4060003018587df0 */ /* 0x000fe20008000858 */
[----:B------:R-:W-:Y:S01]  /*8990*/  R2UR UR50, R28 ;  /* 0x000000001c3272ca */ /* 0x000fe200000e0000 */
[----:B------:R-:W-:Y:S01]  /*89a0*/  VIADD R28, R40, 0xa80 ;  /* 0x00000a80281c7836 */ /* 0x000fe20000000000 */
[----:B------:R-:W-:Y:S01]  /*89b0*/  R2UR UR51, R29 ;  /* 0x000000001d3372ca */ /* 0x000fe200000e0000 */
[----:B------:R-:W-:Y:S01]  /*89c0*/  @!P6 FMUL R58, R58, 0.5 ;  /* 0x3f0000003a3ae820 */ /* 0x000fe20000400000 */
[----:B------:R-:W-:Y:S01]  /*89d0*/  MOV R29, 0x80000020 ;  /* 0x80000020001d7802 */ /* 0x000fe20000000f00 */
[----:B---3--:R-:W-:Y:S01]  /*89e0*/  @!P3 FMUL R57, R57, R57 ;  /* 0x000000393939b220 */ /* 0x008fe20000400000 */
[----:B------:R-:W-:-:S02]  /*89f0*/  FSETP.GEU.AND P3, PT, R62, -126, PT ;  /* 0xc2fc00003e00780b */ /* 0x000fc40003f6e000 */
[----:B------:R-:W-:Y:S01]  /*8a00*/  @!P2 FMUL R60, R60, 0.5 ;  /* 0x3f0000003c3ca820 */ /* 0x000fe20000400000 */
[----:B------:R-:W2:Y:S01]  /*8a10*/  MUFU.EX2 R58, R58 ;  /* 0x0000003a003a7308 */ /* 0x000ea20000000800 */
[----:B-1----:R-:W-:Y:S01]  /*8a20*/  @!P5 FMUL R59, R59, R59 ;  /* 0x0000003b3b3bd220 */ /* 0x002fe20000400000 */
[----:B------:R-:W-:-:S06]  /*8a30*/  FSETP.GEU.AND P5, PT, R64, -126, PT ;  /* 0xc2fc00004000780b */ /* 0x000fcc0003fae000 */
[----:B------:R-:W1:Y:S02]  /*8a40*/  MUFU.EX2 R60, R60 ;  /* 0x0000003c003c7308 */ /* 0x000e640000000800 */
[----:B------:R-:W-:-:S06]  /*8a50*/  @!P3 FMUL R62, R62, 0.5 ;  /* 0x3f0000003e3eb820 */ /* 0x000fcc0000400000 */
        /* <DEDUP_REMOVED lines=13> */
[----:B------:R-:W-:Y:S02]  /*8b30*/  F2FP.F16.F32.PACK_AB R24, R33, R41 ;  /* 0x000000292118723e */ /* 0x000fe400000000ff */
[----:B------:R-:W-:Y:S02]  /*8b40*/  F2FP.F16.F32.PACK_AB R25, R35, R34 ;  /* 0x000000222319723e */ /* 0x000fe400000000ff */
[----:B------:R-:W3:Y:S01]  /*8b50*/  MUFU.EX2 R41, R46 ;  /* 0x0000002e00297308 */ /* 0x000ee20000000800 */
[----:B------:R-:W-:Y:S01]  /*8b60*/  F2FP.F16.F32.PACK_AB R26, R37, R215 ;  /* 0x000000d7251a723e */ /* 0x000fe200000000ff */
[----:B-1----:R-:W-:Y:S01]  /*8b70*/  @!P5 FMUL R64, R64, R64 ;  /* 0x000000404040d220 */ /* 0x002fe20000400000 */
[----:B------:R-:W-:Y:S01]  /*8b80*/  F2FP.F16.F32.PACK_AB R27, R39, R38 ;  /* 0x00000026271b723e */ /* 0x000fe200000000ff */
[----:B------:R-:W-:Y:S01]  /*8b90*/  @!P3 FMUL R67, R67, 0.5 ;  /* 0x3f0000004343b820 */ /* 0x000fe20000400000 */
[----:B------:R-:W-:-:S02]  /*8ba0*/  FSETP.GEU.AND P5, PT, R69, -126, PT ;  /* 0xc2fc00004500780b */ /* 0x000fc40003fae000 */
[----:B------:R-:W-:Y:S01]  /*8bb0*/  WARPGROUP.ARRIVE ;  /* 0x00000000000079c5 */ /* 0x000fe20000000000 */
[----:B------:R-:W1:Y:S01]  /*8bc0*/  MUFU.EX2 R65, R65 ;  /* 0x0000004100417308 */ /* 0x000e620000000800 */
[----:B--2---:R-:W-:Y:S01]  /*8bd0*/  @!P6 FMUL R63, R63, R63 ;  /* 0x0000003f3f3fe220 */ /* 0x004fe20000400000 */
[----:B------:R-:W-:-:S03]  /*8be0*/  FSETP.GEU.AND P6, PT, R68, -126, PT ;  /* 0xc2fc00004400780b */ /* 0x000fc60003fce000 */
[----:B------:R-:W-:Y:S01]  /*8bf0*/  HGMMA.64x32x16.F32 R184, R24, gdesc[UR52].tnspB, R184, gsb0 ;  /* 0x4060003418b87df0 */ /* 0x000fe200080008b8 */
[----:B------:R-:W-:Y:S02]  /*8c00*/  R2UR UR54, R30 ;  /* 0x000000001e3672ca */ /* 0x000fe400000e0000 */
[----:B------:R-:W-:Y:S01]  /*8c10*/  R2UR UR55, R31 ;  /* 0x000000001f3772ca */ /* 0x000fe200000e0000 */
[----:B---3--:R-:W-:Y:S01]  /*8c20*/  @!P4 FMUL R41, R41, R41 ;  /* 0x000000292929c220 */ /* 0x008fe20000400000 */
[----:B------:R-:W-:Y:S01]  /*8c30*/  FSETP.GEU.AND P4, PT, R51, -126, PT ;  /* 0xc2fc00003300780b */ /* 0x000fe20003f8e000 */
[----:B------:R-:W-:Y:S01]  /*8c40*/  @!P5 FMUL R69, R69, 0.5 ;  /* 0x3f0000004545d820 */ /* 0x000fe20000400000 */
[----:B------:R-:W-:Y:S01]  /*8c50*/  IADD3 R30, R40, 0xc0, RZ ;  /* 0x000000c0281e7810 */ /* 0x000fe20007ffe0ff */
[----:B------:R-:W2:Y:S01]  /*8c60*/  MUFU.EX2 R67, R67 ;  /* 0x0000004300437308 */ /* 0x000ea20000000800 */
[----:B------:R-:W-:Y:S01]  /*8c70*/  MOV R31, 0x80000020 ;  /* 0x80000020001f7802 */ /* 0x000fe20000000f00 */
[----:B------:R-:W-:Y:S01]  /*8c80*/  @!P6 FMUL R68, R68, 0.5 ;  /* 0x3f0000004444e820 */ /* 0x000fe20000400000 */
[----:B-1----:R-:W-:Y:S01]  /*8c90*/  @!P2 FMUL R65, R65, R65 ;  /* 0x000000414141a220 */ /* 0x002fe20000400000 */
[----:B------:R-:W-:-:S04]  /*8ca0*/  FSETP.GEU.AND P2, PT, R70, -126, PT ;  /* 0xc2fc00004600780b */ /* 0x000fc80003f4e000 */
[----:B------:R-:W1:Y:S02]  /*8cb0*/  MUFU.EX2 R68, R68 ;  /* 0x0000004400447308 */ /* 0x000e640000000800 */
[----:B------:R-:W-:-:S06]  /*8cc0*/  @!P4 FMUL R51, R51, 0.5 ;  /* 0x3f0000003333c820 */ /* 0x000fcc0000400000 */
[----:B------:R-:W3:Y:S01]  /*8cd0*/  MUFU.EX2 R51, R51 ;  /* 0x0000003300337308 */ /* 0x000ee20000000800 */
[----:B--2---:R-:W-:Y:S01]  /*8ce0*/  @!P3 FMUL R67, R67, R67 ;  /* 0x000000434343b220 */ /* 0x004fe20000400000 */
[----:B------:R-:W-:Y:S01]  /*8cf0*/  @!P2 FMUL R70, R70, 0.5 ;  /* 0x3f0000004646a820 */ /* 0x000fe20000400000 */
[----:B------:R-:W-:-:S05]  /*8d00*/  FSETP.GEU.AND P3, PT, R72, -126, PT ;  /* 0xc2fc00004800780b */ /* 0x000fca0003f6e000 */
[----:B------:R-:W2:Y:S01]  /*8d10*/  MUFU.EX2 R69, R69 ;  /* 0x0000004500457308 */ /* 0x000ea20000000800 */
[----:B-1----:R-:W-:Y:S01]  /*8d20*/  @!P6 FMUL R68, R68, R68 ;  /* 0x000000444444e220 */ /* 0x002fe20000400000 */
[----:B------:R-:W-:-:S06]  /*8d30*/  FSETP.GEU.AND P6, PT, R73, -126, PT ;  /* 0xc2fc00004900780b */ /* 0x000fcc0003fce000 */
[----:B------:R-:W1:Y:S01]  /*8d40*/  MUFU.EX2 R70, R70 ;  /* 0x0000004600467308 */ /* 0x000e620000000800 */
[----:B---3--:R-:W-:Y:S01]  /*8d50*/  @!P4 FMUL R51, R51, R51 ;  /* 0x000000333333c220 */ /* 0x008fe20000400000 */
[----:B------:R-:W-:Y:S01]  /*8d60*/  FSETP.GEU.AND P4, PT, R56, -126, PT ;  /* 0xc2fc00003800780b */ /* 0x000fe20003f8e000 */
[----:B------:R-:W-:-:S04]  /*8d70*/  @!P3 FMUL R72, R72, 0.5 ;  /* 0x3f0000004848b820 */ /* 0x000fc80000400000 */
[----:B------:R-:W-:Y:S01]  /*8d80*/  @!P6 FMUL R73, R73, 0.5 ;  /* 0x3f0000004949e820 */ /* 0x000fe20000400000 */
[----:B--2---:R-:W-:Y:S01]  /*8d90*/  @!P5 FMUL R69, R69, R69 ;  /* 0x000000454545d220 */ /* 0x004fe20000400000 */
[----:B------:R-:W-:Y:S02]  /*8da0*/  WARPGROUP.DEPBAR.LE gsb0, 0x0 ;  /* 0x00008000000079c5 */ /* 0x000fe40000010000 */
[----:B------:R-:W-:Y:S01]  /*8db0*/  WARPGROUP.ARRIVE ;  /* 0x00000000000079c5 */ /* 0x000fe20000000000 */
[----:B------:R-:W-:Y:S01]  /*8dc0*/  FSETP.GEU.AND P5, PT, R74, -126, PT ;  /* 0xc2fc00004a00780b */ /* 0x000fe20003fae000 */
[----:B------:R-:W2:Y:S02]  /*8dd0*/  MUFU.EX2 R72, R72 ;  /* 0x0000004800487308 */ /* 0x000ea40000000800 */
[----:B------:R-:W-:Y:S01]  /*8de0*/  @!P4 FMUL R56, R56, 0.5 ;  /* 0x3f0000003838c820 */ /* 0x000fe20000400000 */
[----:B-1----:R-:W-:Y:S01]  /*8df0*/  @!P2 FMUL R70, R70, R70 ;  /* 0x000000464646a220 */ /* 0x002fe20000400000 */
[----:B------:R-:W-:Y:S01]  /*8e00*/  HGMMA.64x32x16.F32 R168, R24, gdesc[UR4].tnspB, R168, gsb0 ;  /* 0x4060000418a87df0 */ /* 0x000fe200080008a8 */
[----:B------:R-:W-:-:S02]  /*8e10*/  R2UR UR6, R28 ;  /* 0x000000001c0672ca */ /* 0x000fc400000e0000 */
[----:B------:R-:W-:Y:S01]  /*8e20*/  IADD3 R28, R40, 0xc80, RZ ;  /* 0x00000c80281c7810 */ /* 0x000fe20007ffe0ff */
[----:B------:R-:W1:Y:S01]  /*8e30*/  MUFU.EX2 R56, R56 ;  /* 0x0000003800387308 */ /* 0x000e620000000800 */
[----:B------:R-:W-:Y:S01]  /*8e40*/  R2UR UR7, R29 ;  /* 0x000000001d0772ca */ /* 0x000fe200000e0000 */
[----:B------:R-:W-:Y:S01]  /*8e50*/  IMAD.MOV.U32 R29, RZ, RZ, -0x7fffffe0 ;  /* 0x80000020ff1d7424 */ /* 0x000fe200078e00ff */
[----:B------:R-:W-:Y:S01]  /*8e60*/  FSETP.GEU.AND P2, PT, R75, -126, PT ;  /* 0xc2fc00004b00780b */ /* 0x000fe20003f4e000 */
[----:B------:R-:W-:-:S04]  /*8e70*/  @!P5 FMUL R74, R74, 0.5 ;  /* 0x3f0000004a4ad820 */ /* 0x000fc80000400000 */
[----:B------:R-:W3:Y:S01]  /*8e80*/  MUFU.EX2 R73, R73 ;  /* 0x0000004900497308 */ /* 0x000ee20000000800 */
[----:B--2---:R-:W-:Y:S01]  /*8e90*/  @!P3 FMUL R72, R72, R72 ;  /* 0x000000484848b220 */ /* 0x004fe20000400000 */
[----:B------:R-:W-:-:S06]  /*8ea0*/  FSETP.GEU.AND P3, PT, R77, -126, PT ;  /* 0xc2fc00004d00780b */ /* 0x000fcc0003f6e000 */
[----:B------:R-:W2:Y:S01]  /*8eb0*/  MUFU.EX2 R74, R74 ;  /* 0x0000004a004a7308 */ /* 0x000ea20000000800 */
[----:B-1----:R-:W-:Y:S01]  /*8ec0*/  @!P4 FMUL R56, R56, R56 ;  /* 0x000000383838c220 */ /* 0x002fe20000400000 */
[----:B------:R-:W-:Y:S01]  /*8ed0*/  FSETP.GEU.AND P4, PT, R61, -126, PT ;  /* 0xc2fc00003d00780b */ /* 0x000fe20003f8e000 */
[----:B------:R-:W-:-:S04]  /*8ee0*/  @!P2 FMUL R75, R75, 0.5 ;  /* 0x3f0000004b4ba820 */ /* 0x000fc80000400000 */
[----:B------:R-:W-:Y:S01]  /*8ef0*/  @!P3 FMUL R77, R77, 0.5 ;  /* 0x3f0000004d4db820 */ /* 0x000fe20000400000 */
[----:B---3--:R-:W-:Y:S01]  /*8f00*/  @!P6 FMUL R73, R73, R73 ;  /* 0x000000494949e220 */ /* 0x008fe20000400000 */
[----:B------:R-:W-:Y:S01]  /*8f10*/  FSETP.GEU.AND P6, PT, R78, -126, PT ;  /* 0xc2fc00004e00780b */ /* 0x000fe20003fce000 */
[----:B------:R-:W1:Y:S05]  /*8f20*/  MUFU.EX2 R75, R75 ;  /* 0x0000004b004b7308 */ /* 0x000e6a0000000800 */
[----:B------:R-:W-:Y:S01]  /*8f30*/  @!P4 FMUL R61, R61, 0.5 ;  /* 0x3f0000003d3dc820 */ /* 0x000fe20000400000 */
[----:B--2---:R-:W-:Y:S01]  /*8f40*/  @!P5 FMUL R74, R74, R74 ;  /* 0x0000004a4a4ad220 */ /* 0x004fe20000400000 */
[----:B------:R-:W-:Y:S01]  /*8f50*/  FSETP.GEU.AND P5, PT, R79, -126, PT ;  /* 0xc2fc00004f00780b */ /* 0x000fe20003fae000 */
[----:B------:R-:W2:Y:S04]  /*8f60*/  MUFU.EX2 R77, R77 ;  /* 0x0000004d004d7308 */ /* 0x000ea80000000800 */
[----:B------:R-:W-:-:S04]  /*8f70*/  @!P6 FMUL R78, R78, 0.5 ;  /* 0x3f0000004e4ee820 */ /* 0x000fc80000400000 */
[----:B------:R-:W3:Y:S01]  /*8f80*/  MUFU.EX2 R61, R61 ;  /* 0x0000003d003d7308 */ /* 0x000ee20000000800 */
[----:B-1----:R-:W-:Y:S01]  /*8f90*/  @!P2 FMUL R75, R75, R75 ;  /* 0x0000004b4b4ba220 */ /* 0x002fe20000400000 */
[----:B------:R-:W-:Y:S01]  /*8fa0*/  FSETP.GEU.AND P2, PT, R80, -126, PT ;  /* 0xc2fc00005000780b */ /* 0x000fe20003f4e000 */
[----:B------:R-:W-:Y:S02]  /*8fb0*/  WARPGROUP.DEPBAR.LE gsb0, 0x0 ;  /* 0x00008000000079c5 */ /* 0x000fe40000010000 */
[----:B------:R-:W-:Y:S01]  /*8fc0*/  WARPGROUP.ARRIVE ;  /* 0x00000000000079c5 */ /* 0x000fe20000000000 */
[----:B------:R-:W-:Y:S02]  /*8fd0*/  @!P5 FMUL R79, R79, 0.5 ;  /* 0x3f0000004f4fd820 */ /* 0x000fe40000400000 */
[----:B------:R-:W1:Y:S01]  /*8fe0*/  MUFU.EX2 R78, R78 ;  /* 0x0000004e004e7308 */ /* 0x000e620000000800 */
[----:B--2---:R-:W-:Y:S01]  /*8ff0*/  @!P3 FMUL R77, R77, R77 ;  /* 0x0000004d4d4db220 */ /* 0x004fe20000400000 */
[----:B------:R-:W-:Y:S01]  /*9000*/  FSETP.GEU.AND P3, PT, R82, -126, PT ;  /* 0xc2fc00005200780b */ /* 0x000fe20003f6e000 */
[----:B------:R-:W-:Y:S01]  /*9010*/  HGMMA.64x32x16.F32 R152, R24, gdesc[UR8].tnspB, R152, gsb0 ;  /* 0x4060000818987df0 */ /* 0x000fe20008000898 */
[----:B------:R-:W-:-:S02]  /*9020*/  R2UR UR10, R28 ;  /* 0x000000001c0a72ca */ /* 0x000fc400000e0000 */
[----:B------:R-:W-:Y:S01]  /*9030*/  IADD3 R28, R40, 0x2c0, RZ ;  /* 0x000002c0281c7810 */ /* 0x000fe20007ffe0ff */
[----:B------:R-:W-:Y:S01]  /*9040*/  @!P2 FMUL R80, R80, 0.5 ;  /* 0x3f0000005050a820 */ /* 0x000fe20000400000 */
[----:B------:R-:W-:Y:S01]  /*9050*/  R2UR UR11, R29 ;  /* 0x000000001d0b72ca */ /* 0x000fe200000e0000 */
[----:B---3--:R-:W-:Y:S01]  /*9060*/  @!P4 FMUL R61, R61, R61 ;  /* 0x0000003d3d3dc220 */ /* 0x008fe20000400000 */
[----:B------:R-:W-:Y:S01]  /*9070*/  MOV R29, 0x80000020 ;  /* 0x80000020001d7802 */ /* 0x000fe20000000f00 */
[----:B------:R-:W2:Y:S01]  /*9080*/  MUFU.EX2 R79, R79 ;  /* 0x0000004f004f7308 */ /* 0x000ea20000000800 */
[----:B------:R-:W-:-:S03]  /*9090*/  FSETP.GEU.AND P4, PT, R66, -126, PT ;  /* 0xc2fc00004200780b */ /* 0x000fc60003f8e000 */
[----:B------:R-:W-:Y:S01]  /*90a0*/  @!P3 FMUL R82, R82, 0.5 ;  /* 0x3f0000005252b820 */ /* 0x000fe20000400000 */
[----:B-1----:R-:W-:Y:S01]  /*90b0*/  @!P6 FMUL R78, R78, R78 ;  /* 0x0000004e4e4ee220 */ /* 0x002fe20000400000 */
[----:B------:R-:W-:-:S08]  /*90c0*/  FSETP.GEU.AND P6, PT, R83, -126, PT ;  /* 0xc2fc00005300780b */ /* 0x000fd00003fce000 */
[----:B------:R-:W-:Y:S01]  /*90d0*/  @!P4 FMUL R66, R66, 0.5 ;  /* 0x3f0000004242c820 */ /* 0x000fe20000400000 */
[----:B--2---:R-:W-:Y:S01]  /*90e0*/  @!P5 FMUL R79, R79, R79 ;  /* 0x0000004f4f4fd220 */ /* 0x004fe20000400000 */
[----:B------:R-:W-:-:S04]  /*90f0*/  FSETP.GEU.AND P5, PT, R84, -126, PT ;  /* 0xc2fc00005400780b */ /* 0x000fc80003fae000 */
[----:B------:R-:W1:Y:S01]  /*9100*/  MUFU.EX2 R66, R66 ;  /* 0x0000004200427308 */ /* 0x000e620000000800 */
[----:B------:R-:W-:-:S07]  /*9110*/  @!P6 FMUL R83, R83, 0.5 ;  /* 0x3f0000005353e820 */ /* 0x000fce0000400000 */
[----:B------:R-:W2:Y:S01]  /*9120*/  MUFU.EX2 R83, R83 ;  /* 0x0000005300537308 */ /* 0x000ea20000000800 */
[----:B------:R-:W-:Y:S01]  /*9130*/  @!P5 FMUL R84, R84, 0.5 ;  /* 0x3f0000005454d820 */ /* 0x000fe20000400000 */
[----:B-1----:R-:W-:Y:S01]  /*9140*/  @!P4 FMUL R66, R66, R66 ;  /* 0x000000424242c220 */ /* 0x002fe20000400000 */
[----:B------:R-:W-:Y:S01]  /*9150*/  FSETP.GEU.AND P4, PT, R71, -126, PT ;  /* 0xc2fc00004700780b */ /* 0x000fe20003f8e000 */
[----:B------:R-:W-:Y:S02]  /*9160*/  WARPGROUP.DEPBAR.LE gsb0, 0x0 ;  /* 0x00008000000079c5 */ /* 0x000fe40000010000 */
[----:B------:R-:W-:Y:S01]  /*9170*/  WARPGROUP.ARRIVE ;  /* 0x00000000000079c5 */ /* 0x000fe20000000000 */
[----:B--2---:R-:W-:-:S05]  /*9180*/  @!P6 FMUL R83, R83, R83 ;  /* 0x000000535353e220 */ /* 0x004fca0000400000 */
[----:B------:R-:W-:Y:S01]  /*9190*/  HGMMA.64x32x16.F32 R136, R24, gdesc[UR16].tnspB, R136, gsb0 ;  /* 0x4060001018887df0 */ /* 0x000fe20008000888 */
[----:B------:R-:W-:-:S03]  /*91a0*/  R2UR UR18, R30 ;  /* 0x000000001e1272ca */ /* 0x000fc600000e0000 */
[----:B------:R-:W-:Y:S01]  /*91b0*/  @!P4 FMUL R71, R71, 0.5 ;  /* 0x3f0000004747c820 */ /* 0x000fe20000400000 */
[----:B------:R-:W-:Y:S01]  /*91c0*/  R2UR UR19, R31 ;  /* 0x000000001f1372ca */ /* 0x000fe200000e0000 */
[----:B------:R-:W-:Y:S01]  /*91d0*/  IMAD.MOV.U32 R31, RZ, RZ, -0x7fffffe0 ;  /* 0x80000020ff1f7424 */ /* 0x000fe200078e00ff */
[----:B------:R-:W-:-:S03]  /*91e0*/  IADD3 R30, R40, 0x4c0, RZ ;  /* 0x000004c0281e7810 */ /* 0x000fc60007ffe0ff */
[----:B------:R-:W1:Y:S02]  /*91f0*/  MUFU.EX2 R71, R71 ;  /* 0x0000004700477308 */ /* 0x000e640000000800 */
[----:B-1----:R-:W-:Y:S01]  /*9200*/  @!P4 FMUL R71, R71, R71 ;  /* 0x000000474747c220 */ /* 0x002fe20000400000 */
[----:B------:R-:W-:-:S13]  /*9210*/  FSETP.GEU.AND P4, PT, R76, -126, PT ;  /* 0xc2fc00004c00780b */ /* 0x000fda0003f8e000 */
[----:B------:R-:W-:-:S06]  /*9220*/  @!P4 FMUL R76, R76, 0.5 ;  /* 0x3f0000004c4cc820 */ /* 0x000fcc0000400000 */
[----:B------:R-:W1:Y:S01]  /*9230*/  MUFU.EX2 R76, R76 ;  /* 0x0000004c004c7308 */ /* 0x000e620000000800 */
[----:B------:R-:W-:Y:S02]  /*9240*/  WARPGROUP.DEPBAR.LE gsb0, 0x0 ;  /* 0x00008000000079c5 */ /* 0x000fe40000010000 */
[----:B------:R-:W-:-:S06]  /*9250*/  WARPGROUP.ARRIVE ;  /* 0x00000000000079c5 */ /* 0x000fcc0000000000 */
[----:B------:R-:W-:Y:S01]  /*9260*/  HGMMA.64x32x16.F32 R120, R24, gdesc[UR24].tnspB, R120, gsb0 ;  /* 0x4060001818787df0 */ /* 0x000fe20008000878 */
[----:B------:R-:W-:Y:S02]  /*9270*/  R2UR UR26, R28 ;  /* 0x000000001c1a72ca */ /* 0x000fe400000e0000 */
[----:B------:R-:W-:Y:S01]  /*9280*/  IADD3 R28, R40, 0x6c0, RZ ;  /* 0x000006c0281c7810 */ /* 0x000fe20007ffe0ff */
[----:B-1----:R-:W-:Y:S01]  /*9290*/  @!P4 FMUL R76, R76, R76 ;  /* 0x0000004c4c4cc220 */ /* 0x002fe20000400000 */
[----:B------:R-:W-:Y:S02]  /*92a0*/  R2UR UR27, R29 ;  /* 0x000000001d1b72ca */ /* 0x000fe400000e0000 */
[----:B------:R-:W-:Y:S02]  /*92b0*/  MOV R29, 0x80000020 ;  /* 0x80000020001d7802 */ /* 0x000fe40000000f00 */
[----:B------:R-:W-:-:S13]  /*92c0*/  FSETP.GEU.AND P4, PT, R81, -126, PT ;  /* 0xc2fc00005100780b */ /* 0x000fda0003f8e000 */
[----:B------:R-:W-:-:S06]  /*92d0*/  @!P4 FMUL R81, R81, 0.5 ;  /* 0x3f0000005151c820 */ /* 0x000fcc0000400000 */
[----:B------:R-:W1:Y:S02]  /*92e0*/  MUFU.EX2 R81, R81 ;  /* 0x0000005100517308 */ /* 0x000e640000000800 */
[----:B-1----:R-:W-:Y:S01]  /*92f0*/  @!P4 FMUL R81, R81, R81 ;  /* 0x000000515151c220 */ /* 0x002fe20000400000 */
[----:B------:R-:W-:Y:S01]  /*9300*/  FSETP.GEU.AND P4, PT, R86, -126, PT ;  /* 0xc2fc00005600780b */ /* 0x000fe20003f8e000 */
[----:B------:R-:W-:Y:S02]  /*9310*/  WARPGROUP.DEPBAR.LE gsb0, 0x0 ;  /* 0x00008000000079c5 */ /* 0x000fe40000010000 */
[----:B------:R-:W-:-:S06]  /*9320*/  WARPGROUP.ARRIVE ;  /* 0x00000000000079c5 */ /* 0x000fcc0000000000 */
[----:B------:R-:W-:Y:S01]  /*9330*/  HGMMA.64x32x16.F32 R104, R24, gdesc[UR28].tnspB, R104, gsb0 ;  /* 0x4060001c18687df0 */ /* 0x000fe20008000868 */
[----:B------:R-:W-:-:S03]  /*9340*/  R2UR UR30, R30 ;  /* 0x000000001e1e72ca */ /* 0x000fc600000e0000 */
[----:B------:R-:W-:Y:S01]  /*9350*/  @!P4 FMUL R86, R86, 0.5 ;  /* 0x3f0000005656c820 */ /* 0x000fe20000400000 */
[----:B------:R-:W-:Y:S01]  /*9360*/  R2UR UR31, R31 ;  /* 0x000000001f1f72ca */ /* 0x000fe200000e0000 */
[----:B------:R-:W-:Y:S01]  /*9370*/  IMAD.MOV.U32 R31, RZ, RZ, -0x7fffffe0 ;  /* 0x80000020ff1f7424 */ /* 0x000fe200078e00ff */
[----:B------:R-:W-:Y:S01]  /*9380*/  IADD3 R30, R40, 0x8c0, RZ ;  /* 0x000008c0281e7810 */ /* 0x000fe20007ffe0ff */
[----:B------:R-:W1:Y:S02]  /*9390*/  MUFU.EX2 R37, R86 ;  /* 0x0000005600257308 */ /* 0x000e640000000800 */
[----:B-1----:R-:W-:Y:S01]  /*93a0*/  @!P4 FMUL R37, R37, R37 ;  /* 0x000000252525c220 */ /* 0x002fe20000400000 */
[----:B------:R-:W-:Y:S02]  /*93b0*/  WARPGROUP.DEPBAR.LE gsb0, 0x0 ;  /* 0x00008000000079c5 */ /* 0x000fe40000010000 */
[----:B------:R-:W-:-:S06]  /*93c0*/  WARPGROUP.ARRIVE ;  /* 0x00000000000079c5 */ /* 0x000fcc0000000000 */
[----:B------:R-:W-:Y:S01]  /*93d0*/  HGMMA.64x32x16.F32 R88, R24, gdesc[UR32].tnspB, R88, gsb0 ;  /* 0x4060002018587df0 */ /* 0x000fe20008000858 */
[----:B------:R-:W-:Y:S02]  /*93e0*/  R2UR UR34, R28 ;  /* 0x000000001c2272ca */ /* 0x000fe400000e0000 */
[----:B------:R-:W-:Y:S02]  /*93f0*/  R2UR UR35, R29 ;  /* 0x000000001d2372ca */ /* 0x000fe400000e0000 */
[----:B------:R-:W-:Y:S01]  /*9400*/  MOV R29, 0x80000020 ;  /* 0x80000020001d7802 */ /* 0x000fe20000000f00 */
[----:B------:R-:W-:Y:S02]  /*9410*/  WARPGROUP.DEPBAR.LE gsb0, 0x0 ;  /* 0x00008000000079c5 */ /* 0x000fe40000010000 */
[----:B------:R-:W-:Y:S01]  /*9420*/  FADD R25, R212, R217 ;  /* 0x000000d9d4197221 */ /* 0x000fe20000000000 */
[----:B------:R-:W-:Y:S01]  /*9430*/  FADD R26, R213, R42 ;  /* 0x0000002ad51a7221 */ /* 0x000fe20000000000 */
[----:B------:R-:W-:-:S02]  /*9440*/  F2FP.F16.F32.PACK_AB R24, R218, R217 ;  /* 0x000000d9da18723e */ /* 0x000fc400000000ff */
[----:B------:R-:W-:Y:S01]  /*9450*/  FADD R27, R25, R218 ;  /* 0x000000da191b7221 */ /* 0x000fe20000000000 */
[----:B------:R-:W-:Y:S01]  /*9460*/  FADD R28, R26, R43 ;  /* 0x0000002b1a1c7221 */ /* 0x000fe20000000000 */
[----:B------:R-:W-:Y:S02]  /*9470*/  F2FP.F16.F32.PACK_AB R25, R43, R42 ;  /* 0x0000002a2b19723e */ /* 0x000fe400000000ff */
[----:B------:R-:W-:Y:S01]  /*9480*/  FADD R27, R27, R44 ;  /* 0x0000002c1b1b7221 */ /* 0x000fe20000000000 */
[----:B------:R-:W-:Y:S01]  /*9490*/  F2FP.F16.F32.PACK_AB R26, R45, R44 ;  /* 0x0000002c2d1a723e */ /* 0x000fe200000000ff */
[----:B------:R-:W-:Y:S02]  /*94a0*/  FADD R28, R28, R41 ;  /* 0x000000291c1c7221 */ /* 0x000fe40000000000 */
[----:B------:R-:W-:Y:S01]  /*94b0*/  FADD R33, R27, R45 ;  /* 0x0000002d1b217221 */ /* 0x000fe20000000000 */
[----:B------:R-:W-:Y:S01]  /*94c0*/  F2FP.F16.F32.PACK_AB R27, R47, R41 ;  /* 0x000000292f1b723e */ /* 0x000fe200000000ff */
[----:B------:R-:W-:Y:S01]  /*94d0*/  FADD R35, R28, R47 ;  /* 0x0000002f1c237221 */ /* 0x000fe20000000000 */
[----:B------:R-:W-:-:S02]  /*94e0*/  IADD3 R28, R40, 0xac0, RZ ;  /* 0x00000ac0281c7810 */ /* 0x000fc40007ffe0ff */
[----:B------:R-:W-:Y:S01]  /*94f0*/  WARPGROUP.ARRIVE ;  /* 0x00000000000079c5 */ /* 0x000fe20000000000 */
[----:B------:R-:W-:Y:S01]  /*9500*/  FADD R35, R35, R50 ;  /* 0x0000003223237221 */ /* 0x000fe20000000000 */
[----:B------:R-:W-:-:S04]  /*9510*/  MOV R41, 0x80000020 ;  /* 0x8000002000297802 */ /* 0x000fc80000000f00 */
[----:B------:R-:W-:Y:S01]  /*9520*/  HGMMA.64x32x16.F32 R184, R24, gdesc[UR36].tnspB, R184, gsb0 ;  /* 0x4060002418b87df0 */ /* 0x000fe200080008b8 */
[----:B------:R-:W-:Y:S02]  /*9530*/  R2UR UR38, R30 ;  /* 0x000000001e2672ca */ /* 0x000fe400000e0000 */
[----:B------:R-:W-:Y:S02]  /*9540*/  R2UR UR39, R31 ;  /* 0x000000001f2772ca */ /* 0x000fe400000e0000 */
[----:B------:R-:W-:Y:S02]  /*9550*/  IADD3 R30, R40, 0xcc0, RZ ;  /* 0x00000cc0281e7810 */ /* 0x000fe40007ffe0ff */
[----:B------:R-:W-:Y:S01]  /*9560*/  MOV R31, 0x80000020 ;  /* 0x80000020001f7802 */ /* 0x000fe20000000f00 */
[----:B------:R-:W-:Y:S02]  /*9570*/  WARPGROUP.DEPBAR.LE gsb0, 0x0 ;  /* 0x00008000000079c5 */ /* 0x000fe40000010000 */
[----:B------:R-:W-:-:S06]  /*9580*/  WARPGROUP.ARRIVE ;  /* 0x00000000000079c5 */ /* 0x000fcc0000000000 */
[----:B------:R-:W-:Y:S01]  /*9590*/  HGMMA.64x32x16.F32 R168, R24, gdesc[UR40].tnspB, R168, gsb0 ;  /* 0x4060002818a87df0 */ /* 0x000fe200080008a8 */
[----:B------:R-:W-:Y:S02]  /*95a0*/  R2UR UR43, R29 ;  /* 0x000000001d2b72ca */ /* 0x000fe400000e0000 */
[----:B------:R-:W-:Y:S02]  /*95b0*/  MOV R29, 0x80000020 ;  /* 0x80000020001d7802 */ /* 0x000fe40000000f00 */
[----:B------:R-:W-:Y:S02]  /*95c0*/  R2UR UR42, R28 ;  /* 0x000000001c2a72ca */ /* 0x000fe400000e0000 */
[----:B------:R-:W-:Y:S01]  /*95d0*/  IADD3 R28, R40, 0x100, RZ ;  /* 0x00000100281c7810 */ /* 0x000fe20007ffe0ff */
[----:B------:R-:W-:Y:S02]  /*95e0*/  WARPGROUP.DEPBAR.LE gsb0, 0x0 ;  /* 0x00008000000079c5 */ /* 0x000fe40000010000 */
[----:B------:R-:W-:-:S06]  /*95f0*/  WARPGROUP.ARRIVE ;  /* 0x00000000000079c5 */ /* 0x000fcc0000000000 */
[----:B------:R-:W-:Y:S01]  /*9600*/  HGMMA.64x32x16.F32 R152, R24, gdesc[UR44].tnspB, R152, gsb0 ;  /* 0x4060002c18987df0 */ /* 0x000fe20008000898 */
[----:B------:R-:W-:Y:S01]  /*9610*/  R2UR UR46, R30 ;  /* 0x000000001e2e72ca */ /* 0x000fe200000e0000 */
[----:B------:R-:W-:Y:S01]  /*9620*/  VIADD R30, R40, 0x700 ;  /* 0x00000700281e7836 */ /* 0x000fe20000000000 */
[----:B------:R-:W-:Y:S02]  /*9630*/  R2UR UR47, R31 ;  /* 0x000000001f2f72ca */ /* 0x000fe400000e0000 */
[----:B------:R-:W-:Y:S01]  /*9640*/  MOV R31, 0x80000020 ;  /* 0x80000020001f7802 */ /* 0x000fe20000000f00 */
        /* <DEDUP_REMOVED lines=8> */
[----:B------:R-:W-:Y:S01]  /*96d0*/  HGMMA.64x32x16.F32 R104, R24, gdesc[UR4].tnspB, R104, gsb0 ;  /* 0x4060000418687df0 */ /* 0x000fe20008000868 */
[----:B------:R-:W-:Y:S02]  /*96e0*/  R2UR UR7, R29 ;  /* 0x000000001d0772ca */ /* 0x000fe400000e0000 */
[----:B------:R-:W-:Y:S01]  /*96f0*/  R2UR UR6, R28 ;  /* 0x000000001c0672ca */ /* 0x000fe200000e0000 */
[----:B------:R-:W-:Y:S02]  /*9700*/  FADD R28, R35, R51 ;  /* 0x00000033231c7221 */ /* 0x000fe40000000000 */
[----:B------:R-:W1:Y:S02]  /*9710*/  MUFU.EX2 R35, R82 ;  /* 0x0000005200237308 */ /* 0x000e640000000800 */
[----:B------:R-:W-:Y:S01]  /*9720*/  FADD R28, R28, R54 ;  /* 0x000000361c1c7221 */ /* 0x000fe20000000000 */
[----:B-1----:R-:W-:Y:S01]  /*9730*/  @!P3 FMUL R35, R35, R35 ;  /* 0x000000232323b220 */ /* 0x002fe20000400000 */
[----:B------:R-:W-:-:S13]  /*9740*/  FSETP.GEU.AND P3, PT, R87, -126, PT ;  /* 0xc2fc00005700780b */ /* 0x000fda0003f6e000 */
[----:B------:R-:W-:-:S06]  /*9750*/  @!P3 FMUL R87, R87, 0.5 ;  /* 0x3f0000005757b820 */ /* 0x000fcc0000400000 */
[----:B------:R-:W1:Y:S01]  /*9760*/  MUFU.EX2 R87, R87 ;  /* 0x0000005700577308 */ /* 0x000e620000000800 */
[----:B------:R-:W-:Y:S02]  /*9770*/  WARPGROUP.DEPBAR.LE gsb0, 0x0 ;  /* 0x00008000000079c5 */ /* 0x000fe40000010000 */
[----:B------:R-:W-:-:S06]  /*9780*/  WARPGROUP.ARRIVE ;  /* 0x00000000000079c5 */ /* 0x000fcc0000000000 */
[----:B------:R-:W-:Y:S01]  /*9790*/  HGMMA.64x32x16.F32 R88, R24, gdesc[UR8].tnspB, R88, gsb0 ;  /* 0x4060000818587df0 */ /* 0x000fe20008000858 */
[----:B-1----:R-:W-:Y:S02]  /*97a0*/  @!P3 FMUL R87, R87, R87 ;  /* 0x000000575757b220 */ /* 0x002fe40000400000 */
[----:B------:R-:W-:Y:S02]  /*97b0*/  WARPGROUP.DEPBAR.LE gsb0, 0x0 ;  /* 0x00008000000079c5 */ /* 0x000fe40000010000 */
[C---:B------:R-:W-:Y:S01]  /*97c0*/  VIADD R26, R40.reuse, 0x300 ;  /* 0x00000300281a7836 */ /* 0x040fe20000000000 */
[----:B------:R-:W-:Y:S02]  /*97d0*/  MOV R27, 0x80000020 ;  /* 0x80000020001b7802 */ /* 0x000fe40000000f00 */
[----:B------:R-:W-:Y:S02]  /*97e0*/  IADD3 R24, R40, 0x500, RZ ;  /* 0x0000050028187810 */ /* 0x000fe40007ffe0ff */
[----:B------:R-:W-:Y:S01]  /*97f0*/  R2UR UR50, R26 ;  /* 0x000000001a3272ca */ /* 0x000fe200000e0000 */
[----:B------:R-:W-:Y:S01]  /*9800*/  FADD R26, R33, R48 ;  /* 0x00000030211a7221 */ /* 0x000fe20000000000 */
[----:B------:R-:W-:-:S02]  /*9810*/  R2UR UR51, R27 ;  /* 0x000000001b3372ca */ /* 0x000fc400000e0000 */
[----:B------:R-:W-:Y:S01]  /*9820*/  MOV R25, 0x80000020 ;  /* 0x8000002000197802 */ /* 0x000fe20000000f00 */
[----:B------:R-:W-:Y:S01]  /*9830*/  FADD R27, R26, R49 ;  /* 0x000000311a1b7221 */ /* 0x000fe20000000000 */
[----:B------:R-:W-:Y:S02]  /*9840*/  R2UR UR10, R24 ;  /* 0x00000000180a72ca */ /* 0x000fe400000e0000 */
[----:B------:R-:W-:Y:S01]  /*9850*/  R2UR UR11, R25 ;  /* 0x00000000190b72ca */ /* 0x000fe200000e0000 */
[----:B------:R-:W-:Y:S01]  /*9860*/  FADD R27, R27, R52 ;  /* 0x000000341b1b7221 */ /* 0x000fe20000000000 */
[----:B------:R-:W-:Y:S02]  /*9870*/  F2FP.F16.F32.PACK_AB R24, R49, R48 ;  /* 0x000000303118723e */ /* 0x000fe400000000ff */
[----:B------:R-:W-:Y:S01]  /*9880*/  F2FP.F16.F32.PACK_AB R25, R51, R50 ;  /* 0x000000323319723e */ /* 0x000fe200000000ff */
[----:B------:R-:W-:Y:S01]  /*9890*/  FADD R29, R27, R53 ;  /* 0x000000351b1d7221 */ /* 0x000fe20000000000 */
[----:B------:R-:W-:-:S02]  /*98a0*/  F2FP.F16.F32.PACK_AB R26, R53, R52 ;  /* 0x00000034351a723e */ /* 0x000fc400000000ff */
[----:B------:R-:W-:Y:S01]  /*98b0*/  F2FP.F16.F32.PACK_AB R27, R55, R54 ;  /* 0x00000036371b723e */ /* 0x000fe200000000ff */
[----:B------:R-:W-:Y:S01]  /*98c0*/  FADD R55, R28, R55 ;  /* 0x000000371c377221 */ /* 0x000fe20000000000 */
[----:B------:R-:W-:Y:S02]  /*98d0*/  MOV R33, 0x80000020 ;  /* 0x8000002000217802 */ /* 0x000fe40000000f00 */
[----:B------:R-:W-:Y:S01]  /*98e0*/  WARPGROUP.ARRIVE ;  /* 0x00000000000079c5 */ /* 0x000fe20000000000 */
[----:B------:R-:W-:-:S05]  /*98f0*/  IADD3 R28, R40, 0xbc0, RZ ;  /* 0x00000bc0281c7810 */ /* 0x000fca0007ffe0ff */
        /* <DEDUP_REMOVED lines=8> */
[----:B------:R-:W-:Y:S02]  /*9980*/  R2UR UR31, R31 ;  /* 0x000000001f1f72ca */ /* 0x000fe400000e0000 */
[----:B------:R-:W-:Y:S02]  /*9990*/  IADD3 R30, R40, 0x340, RZ ;  /* 0x00000340281e7810 */ /* 0x000fe40007ffe0ff */
[----:B------:R-:W-:Y:S02]  /*99a0*/  MOV R31, 0x80000020 ;  /* 0x80000020001f7802 */ /* 0x000fe40000000f00 */
[----:B------:R-:W-:Y:S02]  /*99b0*/  R2UR UR26, R30 ;  /* 0x000000001e1a72ca */ /* 0x000fe400000e0000 */
[----:B------:R-:W-:-:S02]  /*99c0*/  R2UR UR27, R31 ;  /* 0x000000001f1b72ca */ /* 0x000fc400000e0000 */
[----:B------:R-:W-:Y:S02]  /*99d0*/  IADD3 R30, R40, 0x540, RZ ;  /* 0x00000540281e7810 */ /* 0x000fe40007ffe0ff */
[----:B------:R-:W-:Y:S01]  /*99e0*/  MOV R31, 0x80000020 ;  /* 0x80000020001f7802 */ /* 0x000fe20000000f00 */
[----:B------:R-:W-:Y:S02]  /*99f0*/  WARPGROUP.DEPBAR.LE gsb0, 0x0 ;  /* 0x00008000000079c5 */ /* 0x000fe40000010000 */
[----:B------:R-:W-:-:S06]  /*9a00*/  WARPGROUP.ARRIVE ;  /* 0x00000000000079c5 */ /* 0x000fcc0000000000 */
[----:B------:R-:W-:Y:S01]  /*9a10*/  HGMMA.64x32x16.F32 R136, R24, gdesc[UR32].tnspB, R136, gsb0 ;  /* 0x4060002018887df0 */ /* 0x000fe20008000888 */
[----:B------:R-:W-:Y:S02]  /*9a20*/  R2UR UR34, R32 ;  /* 0x00000000202272ca */ /* 0x000fe400000e0000 */
[----:B------:R-:W-:Y:S02]  /*9a30*/  R2UR UR35, R33 ;  /* 0x00000000212372ca */ /* 0x000fe400000e0000 */
[----:B------:R-:W-:Y:S02]  /*9a40*/  IADD3 R32, R40, 0x740, RZ ;  /* 0x0000074028207810 */ /* 0x000fe40007ffe0ff */
        /* <DEDUP_REMOVED lines=11> */
[----:B------:R-:W-:Y:S01]  /*9b00*/  IMAD.MOV.U32 R25, RZ, RZ, -0x7fffffe0 ;  /* 0x80000020ff197424 */ /* 0x000fe200078e00ff */
[C---:B------:R-:W-:Y:S01]  /*9b10*/  IADD3 R24, R40.reuse, 0xb00, RZ ;  /* 0x00000b0028187810 */ /* 0x040fe20007ffe0ff */
[----:B------:R-:W-:Y:S01]  /*9b20*/  IMAD.MOV.U32 R27, RZ, RZ, -0x7fffffe0 ;  /* 0x80000020ff1b7424 */ /* 0x000fe200078e00ff */
[----:B------:R-:W-:Y:S02]  /*9b30*/  IADD3 R26, R40, 0x140, RZ ;  /* 0x00000140281a7810 */ /* 0x000fe40007ffe0ff */
        /* <DEDUP_REMOVED lines=16> */
[----:B------:R-:W-:Y:S01]  /*9c40*/  MOV R29, 0x80000020 ;  /* 0x80000020001d7802 */ /* 0x000fe20000000f00 */
[----:B------:R-:W-:Y:S01]  /*9c50*/  FADD R60, R57, R60 ;  /* 0x0000003c393c7221 */ /* 0x000fe20000000000 */
[----:B------:R-:W-:Y:S01]  /*9c60*/  WARPGROUP.ARRIVE ;  /* 0x00000000000079c5 */ /* 0x000fe20000000000 */
[----:B------:R-:W-:-:S02]  /*9c70*/  FADD R62, R59, R62 ;  /* 0x0000003e3b3e7221 */ /* 0x000fc40000000000 */
[----:B------:R-:W-:Y:S02]  /*9c80*/  FADD R61, R60, R61 ;  /* 0x0000003d3c3d7221 */ /* 0x000fe40000000000 */
[----:B------:R-:W-:Y:S01]  /*9c90*/  FADD R63, R62, R63 ;  /* 0x0000003f3e3f7221 */ /* 0x000fe20000000000 */
        /* <DEDUP_REMOVED lines=9> */
[----:B------:R-:W-:Y:S01]  /*9d30*/  IMAD.MOV.U32 R31, RZ, RZ, -0x7fffffe0 ;  /* 0x80000020ff1f7424 */ /* 0x000fe200078e00ff */
[----:B------:R-:W-:Y:S01]  /*9d40*/  IADD3 R30, R40, 0x380, RZ ;  /* 0x00000380281e7810 */ /* 0x000fe20007ffe0ff */
[----:B------:R-:W-:Y:S02]  /*9d50*/  WARPGROUP.DEPBAR.LE gsb0, 0x0 ;  /* 0x00008000000079c5 */ /* 0x000fe40000010000 */
[----:B------:R-:W-:-:S06]  /*9d60*/  WARPGROUP.ARRIVE ;  /* 0x00000000000079c5 */ /* 0x000fcc0000000000 */
[----:B------:R-:W-:Y:S01]  /*9d70*/  HGMMA.64x32x16.F32 R136, R24, gdesc[UR28].tnspB, R136, gsb0 ;  /* 0x4060001c18887df0 */ /* 0x000fe20008000888 */
[----:B------:R-:W-:Y:S02]  /*9d80*/  R2UR UR30, R32 ;  /* 0x00000000201e72ca */ /* 0x000fe400000e0000 */
[----:B------:R-:W-:Y:S02]  /*9d90*/  R2UR UR31, R33 ;  /* 0x00000000211f72ca */ /* 0x000fe400000e0000 */
        /* <DEDUP_REMOVED lines=8> */
[----:B-1----:R-:W-:Y:S01]  /*9e20*/  @!P2 FMUL R85, R85, R85 ;  /* 0x000000555555a220 */ /* 0x002fe20000400000 */
[----:B------:R-:W-:-:S04]  /*9e30*/  ISETP.NE.AND P2, PT, R208, 0x4, PT ;  /* 0x00000004d000780c */ /* 0x000fc80003f45270 */
[----:B------:R-:W-:Y:S01]  /*9e40*/  SEL R208, R208, RZ, P2 ;  /* 0x000000ffd0d07207 */ /* 0x000fe20001000000 */
[----:B------:R-:W-:Y:S02]  /*9e50*/  WARPGROUP.DEPBAR.LE gsb0, 0x0 ;  /* 0x00008000000079c5 */ /* 0x000fe40000010000 */
[----:B------:R-:W-:-:S06]  /*9e60*/  WARPGROUP.ARRIVE ;  /* 0x00000000000079c5 */ /* 0x000fcc0000000000 */
[----:B------:R-:W-:Y:S03]  /*9e70*/  HGMMA.64x32x16.F32 R104, R24, gdesc[UR36].tnspB, R104, gsb0 ;  /* 0x4060002418687df0 */ /* 0x000fe60008000868 */
[----:B------:R-:W-:Y:S02]  /*9e80*/  WARPGROUP.DEPBAR.LE gsb0, 0x0 ;  /* 0x00008000000079c5 */ /* 0x000fe40000010000 */
[----:B------:R-:W-:-:S06]  /*9e90*/  WARPGROUP.ARRIVE ;  /* 0x00000000000079c5 */ /* 0x000fcc0000000000 */
[----:B------:R-:W-:Y:S03]  /*9ea0*/  HGMMA.64x32x16.F32 R88, R24, gdesc[UR40].tnspB, R88, gsb0 ;  /* 0x4060002818587df0 */ /* 0x000fe60008000858 */
[----:B------:R-:W-:Y:S02]  /*9eb0*/  WARPGROUP.DEPBAR.LE gsb0, 0x0 ;  /* 0x00008000000079c5 */ /* 0x000fe40000010000 */
[C---:B------:R-:W-:Y:S01]  /*9ec0*/  VIADD R24, R40.reuse, 0x940 ;  /* 0x0000094028187836 */ /* 0x040fe20000000000 */
[----:B------:R-:W-:Y:S02]  /*9ed0*/  MOV R25, 0x80000020 ;  /* 0x8000002000197802 */ /* 0x000fe40000000f00 */
[----:B------:R-:W-:Y:S02]  /*9ee0*/  IADD3 R26, R40, 0xd40, RZ ;  /* 0x00000d40281a7810 */ /* 0x000fe40007ffe0ff */
[----:B------:R-:W-:Y:S01]  /*9ef0*/  R2UR UR35, R25 ;  /* 0x00000000192372ca */ /* 0x000fe200000e0000 */
[----:B------:R-:W-:Y:S01]  /*9f00*/  IMAD.MOV.U32 R25, RZ, RZ, -0x7fffffe0 ;  /* 0x80000020ff197424 */ /* 0x000fe200078e00ff */
[----:B------:R-:W-:-:S02]  /*9f10*/  R2UR UR34, R24 ;  /* 0x00000000182272ca */ /* 0x000fc400000e0000 */
[----:B------:R-:W-:Y:S02]  /*9f20*/  IADD3 R24, R40, 0xb40, RZ ;  /* 0x00000b4028187810 */ /* 0x000fe40007ffe0ff */
[----:B------:R-:W-:Y:S02]  /*9f30*/  R2UR UR39, R25 ;  /* 0x00000000192772ca */ /* 0x000fe400000e0000 */
[----:B------:R-:W-:Y:S02]  /*9f40*/  R2UR UR38, R24 ;  /* 0x00000000182672ca */ /* 0x000fe400000e0000 */
[----:B------:R-:W-:Y:S02]  /*9f50*/  IADD3 R24, R40, 0x180, RZ ;  /* 0x0000018028187810 */ /* 0x000fe40007ffe0ff */
[----:B------:R-:W-:Y:S02]  /*9f60*/  MOV R27, 0x80000020 ;  /* 0x80000020001b7802 */ /* 0x000fe40000000f00 */
[----:B------:R-:W-:-:S02]  /*9f70*/  MOV R25, 0x80000020 ;  /* 0x8000002000197802 */ /* 0x000fc40000000f00 */
[----:B------:R-:W-:Y:S02]  /*9f80*/  R2UR UR42, R26 ;  /* 0x000000001a2a72ca */ /* 0x000fe400000e0000 */
[----:B------:R-:W-:Y:S02]  /*9f90*/  R2UR UR43, R27 ;  /* 0x000000001b2b72ca */ /* 0x000fe400000e0000 */
[----:B------:R-:W-:Y:S02]  /*9fa0*/  R2UR UR6, R24 ;  /* 0x00000000180672ca */ /* 0x000fe400000e0000 */
        /* <DEDUP_REMOVED lines=8> */
[----:B------:R-:W-:-:S02]  /*a030*/  FADD R67, R66, R67 ;  /* 0x0000004342437221 */ /* 0x000fc40000000000 */
[----:B------:R-:W-:Y:S01]  /*a040*/  FADD R68, R65, R68 ;  /* 0x0000004441447221 */ /* 0x000fe20000000000 */
[----:B------:R-:W-:Y:S01]  /*a050*/  WARPGROUP.ARRIVE ;  /* 0x00000000000079c5 */ /* 0x000fe20000000000 */
[----:B------:R-:W-:Y:S02]  /*a060*/  FADD R70, R67, R70 ;  /* 0x0000004643467221 */ /* 0x000fe40000000000 */
[----:B------:R-:W-:Y:S02]  /*a070*/  FADD R69, R68, R69 ;  /* 0x0000004544457221 */ /* 0x000fe40000000000 */
[----:B------:R-:W-:Y:S01]  /*a080*/  FADD R71, R70, R71 ;  /* 0x0000004746477221 */ /* 0x000fe20000000000 */
[----:B------:R-:W-:Y:S03]  /*a090*/  HGMMA.64x32x16.F32 R184, R24, gdesc[UR16].tnspB, R184, gsb0 ;  /* 0x4060001018b87df0 */ /* 0x000fe600080008b8 */
[----:B------:R-:W-:-:S02]  /*a0a0*/  WARPGROUP.DEPBAR.LE gsb0, 0x0 ;  /* 0x00008000000079c5 */ /* 0x000fc40000010000 */
        /* <DEDUP_REMOVED lines=9> */
[----:B------:R-:W-:Y:S01]  /*a140*/  R2UR UR18, R30 ;  /* 0x000000001e1272ca */ /* 0x000fe200000e0000 */
[----:B------:R-:W-:Y:S01]  /*a150*/  VIADD R30, R40, 0xb80 ;  /* 0x00000b80281e7836 */ /* 0x000fe20000000000 */
[----:B------:R-:W-:-:S02]  /*a160*/  R2UR UR19, R31 ;  /* 0x000000001f1372ca */ /* 0x000fc400000e0000 */
[----:B------:R-:W-:Y:S01]  /*a170*/  MOV R31, 0x80000020 ;  /* 0x80000020001f7802 */ /* 0x000fe20000000f00 */
        /* <DEDUP_REMOVED lines=14> */
[----:B------:R-:W-:Y:S02]  /*a260*/  WARPGROUP.DEPBAR.LE gsb0, 0x0 ;  /* 0x00008000000079c5 */ /* 0x000fe40000010000 */
[----:B------:R-:W-:-:S06]  /*a270*/  WARPGROUP.ARRIVE ;  /* 0x00000000000079c5 */ /* 0x000fcc0000000000 */
[----:B------:R-:W-:Y:S03]  /*a280*/  HGMMA.64x32x16.F32 R88, R24, gdesc[UR40].tnspB, R88, gsb0 ;  /* 0x4060002818587df0 */ /* 0x000fe60008000858 */
[----:B------:R-:W-:Y:S02]  /*a290*/  WARPGROUP.DEPBAR.LE gsb0, 0x0 ;  /* 0x00008000000079c5 */ /* 0x000fe40000010000 */
[C---:B------:R-:W-:Y:S02]  /*a2a0*/  IADD3 R24, R40.reuse, 0x780, RZ ;  /* 0x0000078028187810 */ /* 0x040fe40007ffe0ff */
        /* <DEDUP_REMOVED lines=20> */
[----:B------:R-:W-:Y:S01]  /*a3f0*/  HGMMA.64x32x16.F32 R184, R24, gdesc[UR4].tnspB, R184, gsb0 ;  /* 0x4060000418b87df0 */ /* 0x000fe200080008b8 */
[----:B------:R-:W-:Y:S01]  /*a400*/  R2UR UR6, R30 ;  /* 0x000000001e0672ca */ /* 0x000fe200000e0000 */
[----:B------:R-:W-:Y:S01]  /*a410*/  FADD R76, R76, R33 ;  /* 0x000000214c4c7221 */ /* 0x000fe20000000000 */
[----:B------:R-:W-:Y:S01]  /*a420*/  R2UR UR7, R31 ;  /* 0x000000001f0772ca */ /* 0x000fe200000e0000 */
[----:B------:R-:W-:Y:S01]  /*a430*/  FADD R78, R78, R35 ;  /* 0x000000234e4e7221 */ /* 0x000fe20000000000 */
[----:B------:R-:W1:Y:S01]  /*a440*/  MUFU.EX2 R31, R84 ;  /* 0x00000054001f7308 */ /* 0x000e620000000800 */
[----:B------:R-:W-:-:S02]  /*a450*/  FADD R76, R76, R81 ;  /* 0x000000514c4c7221 */ /* 0x000fc40000000000 */
[----:B------:R-:W-:-:S04]  /*a460*/  FADD R78, R78, R83 ;  /* 0x000000534e4e7221 */ /* 0x000fc80000000000 */
[----:B------:R-:W-:-:S04]  /*a470*/  FADD R78, R78, R37 ;  /* 0x000000254e4e7221 */ /* 0x000fc80000000000 */
[----:B------:R-:W-:Y:S01]  /*a480*/  FADD R213, R78, R87 ;  /* 0x000000574ed57221 */ /* 0x000fe20000000000 */
[----:B-1----:R-:W-:-:S04]  /*a490*/  @!P5 FMUL R31, R31, R31 ;  /* 0x0000001f1f1fd220 */ /* 0x002fc80000400000 */
[----:B------:R-:W-:-:S04]  /*a4a0*/  FADD R76, R76, R31 ;  /* 0x0000001f4c4c7221 */ /* 0x000fc80000000000 */
[----:B------:R-:W-:Y:S01]  /*a4b0*/  FADD R212, R76, R85 ;  /* 0x000000554cd47221 */ /* 0x000fe20000000000 */
        /* <DEDUP_REMOVED lines=17> */
[----:B------:R-:W-:Y:S02]  /*a5d0*/  WARPGROUP.DEPBAR.LE gsb0, 0x0 ;  /* 0x00008000000079c5 */ /* 0x000fe40000010000 */
[----:B------:R-:W-:-:S06]  /*a5e0*/  WARPGROUP.ARRIVE ;  /* 0x00000000000079c5 */ /* 0x000fcc0000000000 */
[----:B------:R-:W-:Y:S03]  /*a5f0*/  HGMMA.64x32x16.F32 R88, R24, gdesc[UR4].tnspB, R88, gsb0 ;  /* 0x4060000418587df0 */ /* 0x000fe60008000858 */
[----:B------:R-:W-:Y:S02]  /*a600*/  WARPGROUP.DEPBAR.LE gsb0, 0x0 ;  /* 0x00008000000079c5 */ /* 0x000fe40000010000 */
[----:B------:R-:W-:Y:S01]  /*a610*/  IADD3 R24, R40, 0x1c0, RZ ;  /* 0x000001c028187810 */ /* 0x000fe20007ffe0ff */
[----:B------:R-:W-:Y:S01]  /*a620*/  IMAD.MOV.U32 R27, RZ, RZ, -0x7fffffe0 ;  /* 0x80000020ff1b7424 */ /* 0x000fe200078e00ff */
[----:B------:R-:W-:Y:S02]  /*a630*/  MOV R25, 0x80000020 ;  /* 0x8000002000197802 */ /* 0x000fe40000000f00 */
[----:B------:R-:W-:Y:S02]  /*a640*/  R2UR UR6, R24 ;  /* 0x00000000180672ca */ /* 0x000fe400000e0000 */
[----:B------:R-:W-:-:S02]  /*a650*/  R2UR UR7, R25 ;  /* 0x00000000190772ca */ /* 0x000fc400000e0000 */
[C---:B------:R-:W-:Y:S02]  /*a660*/  IADD3 R26, R40.reuse, 0x3c0, RZ ;  /* 0x000003c0281a7810 */ /* 0x040fe40007ffe0ff */
[----:B------:R-:W-:Y:S02]  /*a670*/  IADD3 R24, R40, 0x5c0, RZ ;  /* 0x000005c028187810 */ /* 0x000fe40007ffe0ff */
[----:B------:R-:W-:Y:S02]  /*a680*/  MOV R25, 0x80000020 ;  /* 0x8000002000197802 */ /* 0x000fe40000000f00 */
[----:B------:R-:W-:Y:S01]  /*a690*/  R2UR UR11, R27 ;  /* 0x000000001b0b72ca */ /* 0x000fe200000e0000 */
[----:B------:R-:W-:Y:S01]  /*a6a0*/  IMAD.MOV.U32 R27, RZ, RZ, -0x7fffffe0 ;  /* 0x80000020ff1b7424 */ /* 0x000fe200078e00ff */
[----:B------:R-:W-:Y:S02]  /*a6b0*/  R2UR UR10, R26 ;  /* 0x000000001a0a72ca */ /* 0x000fe400000e0000 */
[----:B------:R-:W-:-:S02]  /*a6c0*/  R2UR UR18, R24 ;  /* 0x00000000181272ca */ /* 0x000fc400000e0000 */
[----:B------:R-:W-:Y:S02]  /*a6d0*/  R2UR UR19, R25 ;  /* 0x00000000191372ca */ /* 0x000fe400000e0000 */
[C---:B------:R-:W-:Y:S02]  /*a6e0*/  IADD3 R26, R40.reuse, 0x7c0, RZ ;  /* 0x000007c0281a7810 */ /* 0x040fe40007ffe0ff */
[----:B------:R-:W-:Y:S02]  /*a6f0*/  IADD3 R24, R40, 0x9c0, RZ ;  /* 0x000009c028187810 */ /* 0x000fe40007ffe0ff */
[----:B------:R-:W-:Y:S02]  /*a700*/  MOV R25, 0x80000020 ;  /* 0x8000002000197802 */ /* 0x000fe40000000f00 */
[----:B------:R-:W-:Y:S02]  /*a710*/  R2UR UR26, R26 ;  /* 0x000000001a1a72ca */ /* 0x000fe400000e0000 */
[----:B------:R-:W-:-:S02]  /*a720*/  R2UR UR27, R27 ;  /* 0x000000001b1b72ca */ /* 0x000fc400000e0000 */
[----:B------:R-:W-:Y:S02]  /*a730*/  R2UR UR30, R24 ;  /* 0x00000000181e72ca */ /* 0x000fe400000e0000 */
[----:B------:R-:W-:Y:S02]  /*a740*/  R2UR UR31, R25 ;  /* 0x00000000191f72ca */ /* 0x000fe400000e0000 */
[----:B------:R-:W-:Y:S02]  /*a750*/  F2FP.F16.F32.PACK_AB R24, R81, R33 ;  /* 0x000000215118723e */ /* 0x000fe400000000ff */
[----:B------:R-:W-:Y:S02]  /*a760*/  F2FP.F16.F32.PACK_AB R25, R83, R35 ;  /* 0x000000235319723e */ /* 0x000fe400000000ff */
[----:B------:R-:W-:Y:S02]  /*a770*/  F2FP.F16.F32.PACK_AB R26, R85, R31 ;  /* 0x0000001f551a723e */ /* 0x000fe400000000ff */
[----:B------:R-:W-:-:S02]  /*a780*/  F2FP.F16.F32.PACK_AB R27, R87, R37 ;  /* 0x00000025571b723e */ /* 0x000fc400000000ff */
[----:B------:R-:W-:Y:S02]  /*a790*/  IADD3 R40, R40, 0xdc0, RZ ;  /* 0x00000dc028287810 */ /* 0x000fe40007ffe0ff */
[----:B------:R-:W-:Y:S02]  /*a7a0*/  WARPGROUP.ARRIVE ;  /* 0x00000000000079c5 */ /* 0x000fe40000000000 */
[----:B------:R-:W-:-:S04]  /*a7b0*/  R2UR UR38, R40 ;  /* 0x00000000282672ca */ /* 0x000fc800000e0000 */
        /* <DEDUP_REMOVED lines=20> */
[----:B------:R-:W-:-:S04]  /*a900*/  LEA R24, R208, R209, 0x3 ;  /* 0x000000d1d0187211 */ /* 0x000fc800078e18ff */
[----:B------:R-:W-:-:S04]  /*a910*/  PRMT R24, RZ, 0x654, R24 ;  /* 0x00000654ff187816 */ /* 0x000fc80000000018 */
[----:B------:R1:W-:Y:S01]  /*a920*/  SYNCS.ARRIVE.TRANS64.RED.A1T0 RZ, [R24+URZ], RZ ;  /* 0x000000ff18ff79a7 */ /* 0x0003e2000810043f */
[----:B------:R-:W-:Y:S05]  /*a930*/  @P1 BRA `(.L_x_32) ;  /* 0x0000000400181947 */ /* 0x000fea0003800000 */
[----:B------:R-:W-:Y:S01]  /*a940*/  ISETP.LT.OR P1, PT, R6, 0x1, !P0 ;  /* 0x000000010600780c */ /* 0x000fe20004721670 */
[----:B------:R-:W-:-:S12]  /*a950*/  BSSY B0, `(.L_x_33) ;  /* 0x0000043000007945 */ /* 0x000fd80003800000 */
[----:B------:R-:W-:Y:S05]  /*a960*/  @P1 BRA `(.L_x_34) ;  /* 0x0000000400041947 */ /* 0x000fea0003800000 */
[----:B-1----:R-:W-:Y:S02]  /*a970*/  LEA R24, R7, R2, 0x3 ;  /* 0x0000000207187211 */ /* 0x002fe400078e18ff */
[----:B------:R-:W-:Y:S02]  /*a980*/  SHF.L.U32 R25, R8, 0x1f, RZ ;  /* 0x0000001f08197819 */ /* 0x000fe400000006ff */
[----:B------:R-:W-:Y:S02]  /*a990*/  ISETP.NE.AND P2, PT, R17, RZ, PT ;  /* 0x000000ff1100720c */ /* 0x000fe40003f45270 */
[----:B------:R-:W1:Y:S02]  /*a9a0*/  SYNCS.PHASECHK.TRANS64.TRYWAIT P1, [R24+URZ+0x3f020], R25 ;  /* 0x03f02019180075a7 */ /* 0x000e64000802017f */
[----:B-1----:R-:W-:Y:S09]  /*a9b0*/  @!P1 BRA `(.L_x_35) ;  /* 0x0000002c00e49947 */ /* 0x002ff20003800000 */
.L_x_80:
[----:B------:R-:W-:Y:S05]  /*a9c0*/  @P2 BRA `(.L_x_36) ;  /* 0x0000000000142947 */ /* 0x000fea0003800000 */
[----:B------:R-:W-:Y:S02]  /*a9d0*/  LOP3.LUT P1, RZ, R16, 0x1f, RZ, 0xc0, !PT ;  /* 0x0000001f10ff7812 */ /* 0x000fe4000782c0ff */
[----:B-1----:R-:W-:-:S04]  /*a9e0*/  MOV R25, 0xe000 ;  /* 0x0000e00000197802 */ /* 0x002fc80000000f00 */
[----:B------:R2:W-:Y:S07]  /*a9f0*/  SYNCS.ARRIVE.TRANS64 RZ, [R24+URZ+0x3f000], R25 ;  /* 0x03f0001918ff79a7 */ /* 0x0005ee000800003f */
[----:B------:R-:W-:Y:S05]  /*aa00*/  @!P1 BRA `(.L_x_36) ;  /* 0x0000000000049947 */ /* 0x000fea0003800000 */
[----:B------:R-:W-:Y:S01]  /*aa10*/  BPT.TRAP 0x1 ;  /* 0x000000040000795c */ /* 0x000fe20000300000 */
.L_x_36:
[----:B-12---:R-:W-:Y:S01]  /*aa20*/  IMAD R25, R7, 0xe000, R2 ;  /* 0x0000e00007197824 */ /* 0x006fe200078e0202 */
[----:B------:R-:W-:Y:S01]  /*aa30*/  R2UR UR43, R9 ;  /* 0x00000000092b72ca */ /* 0x000fe200000e0000 */
[----:B------:R-:W-:Y:S01]  /*aa40*/  UIADD3 UR38, UP0, UR60, 0x2f0, URZ ;  /* 0x000002f03c267890 */ /* 0x000fe2000ff1e03f */
[----:B------:R-:W-:Y:S01]  /*aa50*/  R2UR UR41, R24 ;  /* 0x00000000182972ca */ /* 0x000fe200000e0000 */
[----:B------:R-:W-:Y:S01]  /*aa60*/  UMOV UR30, 0x0 ;  /* 0x00000000001e7882 */ /* 0x000fe20000000000 */
[----:B------:R-:W-:Y:S01]  /*aa70*/  R2UR UR6, R25 ;  /* 0x00000000190672ca */ /* 0x000fe200000e0000 */
[----:B------:R-:W-:Y:S01]  /*aa80*/  UIADD3.X UR39, URZ, UR61, URZ, UP0, !UPT ;  /* 0x0000003d3f277290 */ /* 0x000fe200087fe43f */
[----:B------:R-:W-:Y:S01]  /*aa90*/  IADD3 R7, R7, 0x1, RZ ;  /* 0x0000000107077810 */ /* 0x000fe20007ffe0ff */
        /* <DEDUP_REMOVED lines=8> */
[----:B------:R-:W-:Y:S01]  /*ab20*/  UIADD3 UR41, UR41, 0x3f000, URZ ;  /* 0x0003f00029297890 */ /* 0x000fe2000fffe03f */
[----:B------:R-:W-:Y:S01]  /*ab30*/  VIADD R9, R9, 0x1 ;  /* 0x0000000109097836 */ /* 0x000fe20000000000 */
        /* <DEDUP_REMOVED lines=36> */
.L_x_34:
[----:B------:R-:W-:Y:S05]  /*ad80*/  BSYNC B0 ;  /* 0x0000000000007941 */ /* 0x000fea0003800000 */
.L_x_33:
[----:B------:R-:W-:-:S07]  /*ad90*/  IADD3 R6, R6, -0x1, RZ ;  /* 0xffffffff06067810 */ /* 0x000fce0007ffe0ff */
.L_x_32:
[----:B------:R-:W-:Y:S01]  /*ada0*/  ISETP.GT.AND P3, PT, R210, 0x2, PT ;  /* 0x00000002d200780c */ /* 0x000fe20003f64270 */
[----:B------:R-:W-:Y:S01]  /*adb0*/  IMAD.MOV.U32 R217, RZ, RZ, R0 ;  /* 0x000000ffffd97224 */ /* 0x000fe200078e0000 */
[----:B------:R-:W-:Y:S02]  /*adc0*/  IADD3 R211, R211, 0x1, RZ ;  /* 0x00000001d3d37810 */ /* 0x000fe40007ffe0ff */
[----:B------:R-:W-:Y:S02]  /*add0*/  IADD3 R208, R208, 0x1, RZ ;  /* 0x00000001d0d07810 */ /* 0x000fe40007ffe0ff */
[----:B------:R-:W-:Y:S02]  /*ade0*/  ISETP.NE.AND P1, PT, R211, 0x4, PT ;  /* 0x00000004d300780c */ /* 0x000fe40003f25270 */
[----:B------:R-:W-:Y:S02]  /*adf0*/  ISETP.NE.AND P2, PT, R208, 0x4, PT ;  /* 0x00000004d000780c */ /* 0x000fe40003f45270 */
[----:B-1----:R-:W-:-:S02]  /*ae00*/  SEL R24, RZ, 0x1, P1 ;  /* 0x00000001ff187807 */ /* 0x002fc40000800000 */
[----:B------:R-:W-:Y:S02]  /*ae10*/  IADD3 R210, R210, -0x1, RZ ;  /* 0xffffffffd2d27810 */ /* 0x000fe40007ffe0ff */
[----:B------:R-:W-:Y:S02]  /*ae20*/  LOP3.LUT R3, R3, R24, RZ, 0x3c, !PT ;  /* 0x0000001803037212 */ /* 0x000fe400078e3cff */
[----:B------:R-:W-:Y:S02]  /*ae30*/  MOV R215, R11 ;  /* 0x0000000b00d77202 */ /* 0x000fe40000000f00 */
[----:B------:R-:W-:Y:S02]  /*ae40*/  SEL R211, R211, RZ, P1 ;  /* 0x000000ffd3d37207 */ /* 0x000fe40000800000 */
[----:B------:R-:W-:Y:S01]  /*ae50*/  SEL R208, R208, RZ, P2 ;  /* 0x000000ffd0d07207 */ /* 0x000fe20001000000 */
[----:B------:R-:W-:Y:S06]  /*ae60*/  @P3 BRA `(.L_x_37) ;  /* 0xffffffac00a03947 */ /* 0x000fec000383ffff */
.L_x_24:
[----:B------:R-:W-:Y:S05]  /*ae70*/  WARPSYNC.ALL ;  /* 0x0000000000007948 */ /* 0x000fea0003800000 */
[----:B------:R-:W2:Y:S01]  /*ae80*/  SHFL.BFLY PT, R3, R212, 0x1, 0x1f ;  /* 0x0c201f00d4037f89 */ /* 0x000ea200000e0000 */
[----:B------:R-:W-:Y:S01]  /*ae90*/  BSSY B0, `(.L_x_38) ;  /* 0x0000024000007945 */ /* 0x000fe20003800000 */
[----:B------:R-:W-:Y:S01]  /*aea0*/  MOV R25, 0x3f800000 ;  /* 0x3f80000000197802 */ /* 0x000fe20000000f00 */
[----:B------:R-:W-:Y:S01]  /*aeb0*/  IMAD.MOV.U32 R9, RZ, RZ, 0x7f800000 ;  /* 0x7f800000ff097424 */ /* 0x000fe200078e00ff */
[----:B------:R-:W3:Y:S01]  /*aec0*/  SHFL.BFLY PT, R6, R213, 0x1, 0x1f ;  /* 0x0c201f00d5067f89 */ /* 0x000ee200000e0000 */
[----:B--2---:R-:W-:Y:S01]  /*aed0*/  FADD R3, R3, R212 ;  /* 0x000000d403037221 */ /* 0x004fe20000000000 */
[----:B---3--:R-:W-:-:S04]  /*aee0*/  FADD R30, R6, R213 ;  /* 0x000000d5061e7221 */ /* 0x008fc80000000000 */
[----:B------:R-:W2:Y:S01]  /*aef0*/  SHFL.BFLY PT, R8, R3, 0x2, 0x1f ;  /* 0x0c401f0003087f89 */ /* 0x000ea200000e0000 */
[----:B------:R-:W-:-:S03]  /*af00*/  MOV R6, 0x3f800000 ;  /* 0x3f80000000067802 */ /* 0x000fc60000000f00 */
[----:B------:R-:W3:Y:S01]  /*af10*/  SHFL.BFLY PT, R31, R30, 0x2, 0x1f ;  /* 0x0c401f001e1f7f89 */ /* 0x000ee200000e0000 */
[C---:B--2---:R-:W-:Y:S01]  /*af20*/  FSETP.NE.AND P0, PT, R3.reuse, -R8, PT ;  /* 0x800000080300720b */ /* 0x044fe20003f05000 */
[----:B-1----:R-:W-:Y:S01]  /*af30*/  FADD R24, R3, R8 ;  /* 0x0000000803187221 */ /* 0x002fe20000000000 */
[----:B------:R-:W-:Y:S01]  /*af40*/  MOV R8, 0x7f800000 ;  /* 0x7f80000000087802 */ /* 0x000fe20000000f00 */
[----:B---3--:R-:W-:-:S10]  /*af50*/  FADD R10, R30, R31 ;  /* 0x0000001f1e0a7221 */ /* 0x008fd40000000000 */
[----:B------:R-:W-:Y:S05]  /*af60*/  @!P0 BRA `(.L_x_39) ;  /* 0x0000000000588947 */ /* 0x000fea0003800000 */
[----:B------:R-:W-:Y:S01]  /*af70*/  IADD3 R3, R24, 0x1800000, RZ ;  /* 0x0180000018037810 */ /* 0x000fe20007ffe0ff */
[----:B------:R-:W-:Y:S03]  /*af80*/  BSSY B1, `(.L_x_40) ;  /* 0x000000d000017945 */ /* 0x000fe60003800000 */
[----:B------:R-:W-:-:S04]  /*af90*/  LOP3.LUT R3, R3, 0x7f800000, RZ, 0xc0, !PT ;  /* 0x7f80000003037812 */ /* 0x000fc800078ec0ff */
[----:B------:R-:W-:-:S13]  /*afa0*/  ISETP.GT.U32.AND P0, PT, R3, 0x1ffffff, PT ;  /* 0x01ffffff0300780c */ /* 0x000fda0003f04070 */
[----:B------:R-:W-:Y:S05]  /*afb0*/  @P0 BRA `(.L_x_41) ;  /* 0x0000000000140947 */ /* 0x000fea0003800000 */
[----:B------:R-:W-:Y:S02]  /*afc0*/  MOV R6, R24 ;  /* 0x0000001800067202 */ /* 0x000fe40000000f00 */
[----:B------:R-:W-:-:S07]  /*afd0*/  MOV R29, 0xaff0 ;  /* 0x0000aff0001d7802 */ /* 0x000fce0000000f00 */
[----:B------:R-:W-:Y:S05]  /*afe0*/  CALL.REL.NOINC `($__internal_0_$__cuda_sm20_rcp_rn_f32_slowpath) ;  /* 0x00000028006c7944 */ /* 0x000fea0003c00000 */
[----:B------:R-:W-:Y:S01]  /*aff0*/  MOV R6, R3 ;  /* 0x0000000300067202 */ /* 0x000fe20000000f00 */
[----:B------:R-:W-:Y:S06]  /*b000*/  BRA `(.L_x_42) ;  /* 0x0000000000107947 */ /* 0x000fec0003800000 */
.L_x_41:
[----:B------:R-:W1:Y:S02]  /*b010*/  MUFU.RCP R3, R24 ;  /* 0x0000001800037308 */ /* 0x000e640000001000 */
[----:B-1----:R-:W-:-:S04]  /*b020*/  FFMA R6, R24, R3, -1 ;  /* 0xbf80000018067423 */ /* 0x002fc80000000003 */
[----:B------:R-:W-:-:S04]  /*b030*/  FADD.FTZ R6, -R6, -RZ ;  /* 0x800000ff06067221 */ /* 0x000fc80000010100 */
[----:B------:R-:W-:-:S07]  /*b040*/  FFMA R6, R3, R6, R3 ;  /* 0x0000000603067223 */ /* 0x000fce0000000003 */
.L_x_42:
[----:B------:R-:W-:Y:S05]  /*b050*/  BSYNC B1 ;  /* 0x0000000000017941 */ /* 0x000fea0003800000 */
.L_x_40:
[----:B------:R-:W-:Y:S01]  /*b060*/  FSETP.GEU.AND P0, PT, |R24|, 1.175494350822287508e-38, PT ;  /* 0x008000001800780b */ /* 0x000fe20003f0e200 */
[----:B------:R-:W-:-:S12]  /*b070*/  ULDC UR6, c[0x0][0x600] ;  /* 0x0001800000067ab9 */ /* 0x000fd80000000800 */
[----:B------:R-:W-:-:S04]  /*b080*/  @!P0 FMUL R24, R24, 16777216 ;  /* 0x4b80000018188820 */ /* 0x000fc80000400000 */
[----:B------:R-:W1:Y:S02]  /*b090*/  MUFU.LG2 R3, R24 ;  /* 0x0000001800037308 */ /* 0x000e640000000c00 */
[----:B-1----:R-:W-:-:S04]  /*b0a0*/  @!P0 FADD R3, R3, -24 ;  /* 0xc1c0000003038421 */ /* 0x002fc80000000000 */
[----:B------:R-:W-:-:S04]  /*b0b0*/  FMUL R3, R3, 0.69314718246459960938 ;  /* 0x3f31721803037820 */ /* 0x000fc80000400000 */
[----:B------:R-:W-:-:S07]  /*b0c0*/  FFMA R9, R0, UR6, R3 ;  /* 0x0000000600097c23 */ /* 0x000fce0008000003 */
.L_x_39:
[----:B------:R-:W-:Y:S05]  /*b0d0*/  BSYNC B0 ;  /* 0x0000000000007941 */ /* 0x000fea0003800000 */
.L_x_38:
[----:B------:R-:W-:Y:S01]  /*b0e0*/  FSETP.NE.AND P0, PT, R30, -R31, PT ;  /* 0x8000001f1e00720b */ /* 0x000fe20003f05000 */
[----:B------:R-:W-:Y:S01]  /*b0f0*/  ULDC UR4, c[0x0][0x608] ;  /* 0x0001820000047ab9 */ /* 0x000fe20000000800 */
[----:B------:R-:W-:Y:S01]  /*b100*/  BSSY B0, `(.L_x_43) ;  /* 0x0000051000007945 */ /* 0x000fe20003800000 */
[----:B------:R-:W-:-:S04]  /*b110*/  FMUL R6, R6, UR4 ;  /* 0x0000000406067c20 */ /* 0x000fc80008400000 */
        /* <DEDUP_REMOVED lines=56> */
[----:B------:R-:W-:Y:S06]  /*b4a0*/  @!P0 BRA `(.L_x_44) ;  /* 0x0000000000588947 */ /* 0x000fec0003800000 */
[----:B------:R-:W-:Y:S01]  /*b4b0*/  IADD3 R0, R10, 0x1800000, RZ ;  /* 0x018000000a007810 */ /* 0x000fe20007ffe0ff */
[----:B------:R-:W-:Y:S03]  /*b4c0*/  BSSY B1, `(.L_x_45) ;  /* 0x000000d000017945 */ /* 0x000fe60003800000 */
[----:B------:R-:W-:-:S04]  /*b4d0*/  LOP3.LUT R0, R0, 0x7f800000, RZ, 0xc0, !PT ;  /* 0x7f80000000007812 */ /* 0x000fc800078ec0ff */
[----:B------:R-:W-:-:S13]  /*b4e0*/  ISETP.GT.U32.AND P0, PT, R0, 0x1ffffff, PT ;  /* 0x01ffffff0000780c */ /* 0x000fda0003f04070 */
[----:B------:R-:W-:Y:S05]  /*b4f0*/  @P0 BRA `(.L_x_46) ;  /* 0x0000000000140947 */ /* 0x000fea0003800000 */
[----:B------:R-:W-:Y:S01]  /*b500*/  IMAD.MOV.U32 R6, RZ, RZ, R10 ;  /* 0x000000ffff067224 */ /* 0x000fe200078e000a */
[----:B------:R-:W-:-:S07]  /*b510*/  MOV R29, 0xb530 ;  /* 0x0000b530001d7802 */ /* 0x000fce0000000f00 */
[----:B------:R-:W-:Y:S05]  /*b520*/  CALL.REL.NOINC `($__internal_0_$__cuda_sm20_rcp_rn_f32_slowpath) ;  /* 0x00000024001c7944 */ /* 0x000fea0003c00000 */
[----:B------:R-:W-:Y:S01]  /*b530*/  MOV R25, R3 ;  /* 0x0000000300197202 */ /* 0x000fe20000000f00 */
[----:B------:R-:W-:Y:S06]  /*b540*/  BRA `(.L_x_47) ;  /* 0x0000000000107947 */ /* 0x000fec0003800000 */
.L_x_46:
[----:B------:R-:W1:Y:S02]  /*b550*/  MUFU.RCP R25, R10 ;  /* 0x0000000a00197308 */ /* 0x000e640000001000 */
[----:B-1----:R-:W-:-:S04]  /*b560*/  FFMA R0, R10, R25, -1 ;  /* 0xbf8000000a007423 */ /* 0x002fc80000000019 */
[----:B------:R-:W-:-:S04]  /*b570*/  FADD.FTZ R0, -R0, -RZ ;  /* 0x800000ff00007221 */ /* 0x000fc80000010100 */
[----:B------:R-:W-:-:S07]  /*b580*/  FFMA R25, R25, R0, R25 ;  /* 0x0000000019197223 */ /* 0x000fce0000000019 */
.L_x_47:
[----:B------:R-:W-:Y:S05]  /*b590*/  BSYNC B1 ;  /* 0x0000000000017941 */ /* 0x000fea0003800000 */
.L_x_45:
[----:B------:R-:W-:Y:S01]  /*b5a0*/  FSETP.GEU.AND P0, PT, |R10|, 1.175494350822287508e-38, PT ;  /* 0x008000000a00780b */ /* 0x000fe20003f0e200 */
[----:B------:R-:W-:-:S12]  /*b5b0*/  ULDC UR4, c[0x0][0x600] ;  /* 0x0001800000047ab9 */ /* 0x000fd80000000800 */
[----:B------:R-:W-:-:S04]  /*b5c0*/  @!P0 FMUL R10, R10, 16777216 ;  /* 0x4b8000000a0a8820 */ /* 0x000fc80000400000 */
[----:B------:R-:W1:Y:S02]  /*b5d0*/  MUFU.LG2 R0, R10 ;  /* 0x0000000a00007308 */ /* 0x000e640000000c00 */
[----:B-1----:R-:W-:-:S04]  /*b5e0*/  @!P0 FADD R0, R0, -24 ;  /* 0xc1c0000000008421 */ /* 0x002fc80000000000 */
[----:B------:R-:W-:-:S04]  /*b5f0*/  FMUL R0, R0, 0.69314718246459960938 ;  /* 0x3f31721800007820 */ /* 0x000fc80000400000 */
[----:B------:R-:W-:-:S07]  /*b600*/  FFMA R8, R11, UR4, R0 ;  /* 0x000000040b087c23 */ /* 0x000fce0008000000 */
.L_x_44:
[----:B------:R-:W-:Y:S05]  /*b610*/  BSYNC B0 ;  /* 0x0000000000007941 */ /* 0x000fea0003800000 */
.L_x_43:
[C---:B------:R-:W-:Y:S01]  /*b620*/  LOP3.LUT P0, RZ, R16.reuse, 0x3, RZ, 0xc0, !PT ;  /* 0x0000000310ff7812 */ /* 0x040fe2000780c0ff */
[----:B------:R-:W-:Y:S01]  /*b630*/  ULDC UR4, c[0x0][0x608] ;  /* 0x0001820000047ab9 */ /* 0x000fe20000000800 */
[----:B------:R-:W-:Y:S01]  /*b640*/  LOP3.LUT R0, R16, 0x60, RZ, 0xc0, !PT ;  /* 0x0000006010007812 */ /* 0x000fe200078ec0ff */
[----:B------:R-:W-:Y:S01]  /*b650*/  FMUL R25, R25, UR4 ;  /* 0x0000000419197c20 */ /* 0x000fe20008400000 */
[----:B------:R-:W-:Y:S01]  /*b660*/  ULDC.64 UR8, c[0x0][0x208] ;  /* 0x0000820000087ab9 */ /* 0x000fe20000000a00 */
[----:B------:R-:W-:Y:S01]  /*b670*/  BSSY B0, `(.L_x_48) ;  /* 0x0000040000007945 */ /* 0x000fe20003800000 */
[----:B------:R-:W-:Y:S01]  /*b680*/  SHF.R.U32.HI R23, RZ, 0x5, R0 ;  /* 0x00000005ff177819 */ /* 0x000fe20000011600 */
        /* <DEDUP_REMOVED lines=40> */
[----:B------:R-:W-:Y:S06]  /*b910*/  @P0 BRA `(.L_x_49) ;  /* 0x0000000000540947 */ /* 0x000fec0003800000 */
[----:B------:R-:W1:Y:S01]  /*b920*/  S2UR UR4, SR_CTAID.X ;  /* 0x00000000000479c3 */ /* 0x000e620000002500 */
[----:B------:R-:W-:Y:S02]  /*b930*/  SHF.R.U32.HI R0, RZ, 0x2, R16 ;  /* 0x00000002ff007819 */ /* 0x000fe40000011610 */
[----:B------:R-:W-:Y:S02]  /*b940*/  SHF.L.U32 R3, R23, 0x4, RZ ;  /* 0x0000000417037819 */ /* 0x000fe400000006ff */
[----:B------:R-:W-:-:S04]  /*b950*/  LOP3.LUT R0, R0, 0x7, RZ, 0xc0, !PT ;  /* 0x0000000700007812 */ /* 0x000fc800078ec0ff */
[----:B------:R-:W-:Y:S01]  /*b960*/  LOP3.LUT R0, R3, 0xfffffff0, R0, 0xe2, !PT ;  /* 0xfffffff003007812 */ /* 0x000fe200078ee200 */
[----:B-1----:R-:W-:-:S03]  /*b970*/  USHF.L.U32 UR6, UR4, 0x6, URZ ;  /* 0x0000000604067899 */ /* 0x002fc6000800063f */
[----:B------:R-:W-:Y:S02]  /*b980*/  ULDC.64 UR4, c[0x0][0x688] ;  /* 0x0001a20000047ab9 */ /* 0x000fe40000000a00 */
[----:B------:R-:W-:Y:S02]  /*b990*/  UIMAD UR4, UR44, UR4, UR6 ;  /* 0x000000042c0472a4 */ /* 0x000fe4000f8e0206 */
[----:B------:R-:W-:Y:S02]  /*b9a0*/  LOP3.LUT R3, R0, UR6, RZ, 0xfc, !PT ;  /* 0x0000000600037c12 */ /* 0x000fe4000f8efcff */
[----:B------:R-:W-:Y:S02]  /*b9b0*/  UIMAD UR4, UR45, UR5, UR4 ;  /* 0x000000052d0472a4 */ /* 0x000fe4000f8e0204 */
[C---:B------:R-:W-:Y:S01]  /*b9c0*/  IADD3 R4, R3.reuse, 0x8, RZ ;  /* 0x0000000803047810 */ /* 0x040fe20007ffe0ff */
[----:B------:R-:W-:Y:S02]  /*b9d0*/  ULDC UR5, c[0x0][0x288] ;  /* 0x0000a20000057ab9 */ /* 0x000fe40000000800 */
[----:B------:R-:W-:-:S02]  /*b9e0*/  ISETP.GE.U32.AND P0, PT, R3, UR5, PT ;  /* 0x0000000503007c0c */ /* 0x000fc4000bf06070 */
[----:B------:R-:W-:Y:S02]  /*b9f0*/  IADD3 R0, P2, R0, UR4, RZ ;  /* 0x0000000400007c10 */ /* 0x000fe4000ff5e0ff */
[----:B------:R-:W-:Y:S01]  /*ba00*/  ISETP.GE.U32.AND P1, PT, R4, UR5, PT ;  /* 0x0000000504007c0c */ /* 0x000fe2000bf26070 */
[----:B------:R-:W-:Y:S01]  /*ba10*/  ULDC.64 UR4, c[0x0][0x680] ;  /* 0x0001a00000047ab9 */ /* 0x000fe20000000a00 */
[----:B------:R-:W-:Y:S02]  /*ba20*/  IADD3.X R3, RZ, RZ, RZ, P2, !PT ;  /* 0x000000ffff037210 */ /* 0x000fe400017fe4ff */
[----:B------:R-:W-:-:S04]  /*ba30*/  LEA R4, P2, R0, UR4, 0x2 ;  /* 0x0000000400047c11 */ /* 0x000fc8000f8410ff */
[----:B------:R-:W-:-:S05]  /*ba40*/  LEA.HI.X R5, R0, UR5, R3, 0x2, P2 ;  /* 0x0000000500057c11 */ /* 0x000fca00090f1403 */
[----:B------:R1:W-:Y:S04]  /*ba50*/  @!P0 STG.E desc[UR8][R4.64], R9 ;  /* 0x0000000904008986 */ /* 0x0003e8000c101908 */
[----:B------:R1:W-:Y:S02]  /*ba60*/  @!P1 STG.E desc[UR8][R4.64+0x20], R8 ;  /* 0x0000200804009986 */ /* 0x0003e4000c101908 */
.L_x_49:
[----:B------:R-:W-:Y:S05]  /*ba70*/  BSYNC B0 ;  /* 0x0000000000007941 */ /* 0x000fea0003800000 */
.L_x_48:
[----:B------:R-:W-:Y:S01]  /*ba80*/  ULDC.64 UR4, c[0x0][0x730] ;  /* 0x0001cc0000047ab9 */ /* 0x000fe20000000a00 */
[-C--:B------:R-:W-:Y:S01]  /*ba90*/  FMUL R106, R106, R25.reuse ;  /* 0x000000196a6a7220 */ /* 0x080fe20000400000 */
[----:B------:R-:W-:Y:S01]  /*baa0*/  ISETP.NE.U32.AND P0, PT, RZ, UR4, PT ;  /* 0x00000004ff007c0c */ /* 0x000fe2000bf05070 */
[-C--:B------:R-:W-:Y:S01]  /*bab0*/  FMUL R40, R107, R25.reuse ;  /* 0x000000196b287220 */ /* 0x080fe20000400000 */
[-C--:B------:R-:W-:Y:S01]  /*bac0*/  FMUL R110, R110, R25.reuse ;  /* 0x000000196e6e7220 */ /* 0x080fe20000400000 */
[-C--:B------:R-:W-:Y:S01]  /*bad0*/  FMUL R36, R111, R25.reuse ;  /* 0x000000196f247220 */ /* 0x080fe20000400000 */
[----:B------:R-:W-:Y:S01]  /*bae0*/  ISETP.NE.AND.EX P0, PT, RZ, UR5, PT, P0 ;  /* 0x00000005ff007c0c */ /* 0x000fe2000bf05300 */
        /* <DEDUP_REMOVED lines=13> */
[----:B------:R-:W-:Y:S02]  /*bbc0*/  ULDC.64 UR4, c[0x0][0x728] ;  /* 0x0001ca0000047ab9 */ /* 0x000fe40000000a00 */
[----:B------:R-:W-:-:S04]  /*bbd0*/  ISETP.NE.U32.AND P0, PT, RZ, UR4, PT ;  /* 0x00000004ff007c0c */ /* 0x000fc8000bf05070 */
[----:B------:R-:W-:-:S13]  /*bbe0*/  ISETP.NE.AND.EX P0, PT, RZ, UR5, PT, P0 ;  /* 0x00000005ff007c0c */ /* 0x000fda000bf05300 */
[----:B------:R-:W-:Y:S05]  /*bbf0*/  @!P0 BRA `(.L_x_51) ;  /* 0x00000000000c8947 */ /* 0x000fea0003800000 */
[----:B-1----:R-:W1:Y:S02]  /*bc00*/  LDC.64 R4, c[0x0][0x728] ;  /* 0x0001ca00ff047b82 */ /* 0x002e640000000a00 */
[----:B-1----:R2:W5:Y:S01]  /*bc10*/  LDG.E R19, desc[UR8][R4.64] ;  /* 0x0000000804137981 */ /* 0x002562000c1e1900 */
[----:B------:R-:W-:Y:S05]  /*bc20*/  BRA `(.L_x_50) ;  /* 0x0000000000047947 */ /* 0x000fea0003800000 */
.L_x_51:
[----:B------:R-:W3:Y:S02]  /*bc30*/  LDC R19, c[0x0][0x720] ;  /* 0x0001c800ff137b82 */ /* 0x000ee40000000800 */
.L_x_50:
[----:B------:R-:W-:-:S04]  /*bc40*/  MOV R0, RZ ;  /* 0x000000ff00007202 */ /* 0x000fc80000000f00 */
[----:B------:R-:W-:-:S13]  /*bc50*/  LOP3.LUT P0, RZ, R0, 0x1bf, RZ, 0xc0, !PT ;  /* 0x000001bf00ff7812 */ /* 0x000fda000780c0ff */
[----:B------:R-:W-:Y:S05]  /*bc60*/  @!P0 BRA `(.L_x_52) ;  /* 0x0000000000408947 */ /* 0x000fea0003800000 */
[----:B------:R-:W-:Y:S01]  /*bc70*/  MOV R14, 0x0 ;  /* 0x00000000000e7802 */ /* 0x000fe20000000f00 */
[----:B------:R-:W-:Y:S01]  /*bc80*/  ULDC.64 UR4, c[0x4][0x70] ;  /* 0x01001c0000047ab9 */ /* 0x000fe20000000a00 */
[----:B------:R-:W-:Y:S01]  /*bc90*/  ULDC.64 UR6, c[0x4][0x8] ;  /* 0x0100020000067ab9 */ /* 0x000fe20000000a00 */
[----:B-12---:R-:W-:Y:S01]  /*bca0*/  IMAD.U32 R4, RZ, RZ, UR4 ;  /* 0x00000004ff047e24 */ /* 0x006fe2000f8e00ff */
[----:B------:R-:W-:Y:S01]  /*bcb0*/  MOV R5, UR5 ;  /* 0x0000000500057c02 */ /* 0x000fe20008000f00 */
[----:B------:R-:W-:Y:S01]  /*bcc0*/  ULDC.64 UR4, c[0x4][0x78] ;  /* 0x01001e0000047ab9 */ /* 0x000fe20000000a00 */
[----:B------:R-:W1:Y:S01]  /*bcd0*/  LDC.64 R14, c[0x4][R14] ;  /* 0x010000000e0e7b82 */ /* 0x000e620000000a00 */
[----:B------:R-:W-:Y:S01]  /*bce0*/  MOV R6, UR4 ;  /* 0x0000000400067c02 */ /* 0x000fe20008000f00 */
[----:B------:R-:W-:Y:S01]  /*bcf0*/  IMAD.U32 R11, RZ, RZ, UR7 ;  /* 0x00000007ff0b7e24 */ /* 0x000fe2000f8e00ff */
[----:B------:R-:W-:Y:S02]  /*bd00*/  MOV R7, UR5 ;  /* 0x0000000500077c02 */ /* 0x000fe40008000f00 */
[----:B------:R-:W-:-:S02]  /*bd10*/  MOV R10, UR6 ;  /* 0x00000006000a7c02 */ /* 0x000fc40008000f00 */
[----:B------:R-:W-:Y:S02]  /*bd20*/  MOV R8, 0x70 ;  /* 0x0000007000087802 */ /* 0x000fe40000000f00 */
[----:B------:R-:W-:Y:S02]  /*bd30*/  MOV R12, 0x1 ;  /* 0x00000001000c7802 */ /* 0x000fe40000000f00 */
[----:B------:R-:W-:-:S07]  /*bd40*/  MOV R13, RZ ;  /* 0x000000ff000d7202 */ /* 0x000fce0000000f00 */
[----:B------:R-:W-:-:S07]  /*bd50*/  LEPC R20, `(.L_x_52) ;  /* 0x000000001014794e */ /* 0x000fce0000000000 */
[----:B-1-3-5:R-:W-:Y:S05]  /*bd60*/  CALL.ABS.NOINC R14 ;  /* 0x000000000e007343 */ /* 0x02afea0003c00000 */
.L_x_52:
[----:B------:R-:W-:-:S13]  /*bd70*/  LOP3.LUT P0, RZ, R2, 0x1bf, RZ, 0xc0, !PT ;  /* 0x000001bf02ff7812 */ /* 0x000fda000780c0ff */
[----:B------:R-:W-:Y:S05]  /*bd80*/  @!P0 BRA `(.L_x_53) ;  /* 0x0000000000408947 */ /* 0x000fea0003800000 */
[----:B------:R-:W-:Y:S01]  /*bd90*/  MOV R14, 0x0 ;  /* 0x00000000000e7802 */ /* 0x000fe20000000f00 */
[----:B------:R-:W-:Y:S01]  /*bda0*/  ULDC.64 UR4, c[0x4][0x70] ;  /* 0x01001c0000047ab9 */ /* 0x000fe20000000a00 */
[----:B------:R-:W-:Y:S01]  /*bdb0*/  ULDC.64 UR6, c[0x4][0x78] ;  /* 0x01001e0000067ab9 */ /* 0x000fe20000000a00 */
[----:B-12---:R-:W-:Y:S01]  /*bdc0*/  MOV R4, UR4 ;  /* 0x0000000400047c02 */ /* 0x006fe20008000f00 */
[----:B------:R-:W-:Y:S01]  /*bdd0*/  IMAD.U32 R5, RZ, RZ, UR5 ;  /* 0x00000005ff057e24 */ /* 0x000fe2000f8e00ff */
[----:B------:R-:W-:Y:S01]  /*bde0*/  ULDC.64 UR4, c[0x4][0x10] ;  /* 0x0100040000047ab9 */ /* 0x000fe20000000a00 */
[----:B------:R-:W1:Y:S01]  /*bdf0*/  LDC.64 R14, c[0x4][R14] ;  /* 0x010000000e0e7b82 */ /* 0x000e620000000a00 */
[----:B------:R-:W-:Y:S01]  /*be00*/  MOV R6, UR6 ;  /* 0x0000000600067c02 */ /* 0x000fe20008000f00 */
[----:B------:R-:W-:Y:S01]  /*be10*/  IMAD.MOV.U32 R8, RZ, RZ, 0x70 ;  /* 0x00000070ff087424 */ /* 0x000fe200078e00ff */
[----:B------:R-:W-:Y:S02]  /*be20*/  MOV R7, UR7 ;  /* 0x0000000700077c02 */ /* 0x000fe40008000f00 */
[----:B------:R-:W-:-:S02]  /*be30*/  MOV R10, UR4 ;  /* 0x00000004000a7c02 */ /* 0x000fc40008000f00 */
[----:B------:R-:W-:Y:S02]  /*be40*/  MOV R11, UR5 ;  /* 0x00000005000b7c02 */ /* 0x000fe40008000f00 */
[----:B------:R-:W-:Y:S02]  /*be50*/  MOV R12, 0x1 ;  /* 0x00000001000c7802 */ /* 0x000fe40000000f00 */
[----:B------:R-:W-:-:S07]  /*be60*/  MOV R13, RZ ;  /* 0x000000ff000d7202 */ /* 0x000fce0000000f00 */
[----:B------:R-:W-:-:S07]  /*be70*/  LEPC R20, `(.L_x_53) ;  /* 0x000000001014794e */ /* 0x000fce0000000000 */
[----:B-1-3-5:R-:W-:Y:S05]  /*be80*/  CALL.ABS.NOINC R14 ;  /* 0x000000000e007343 */ /* 0x02afea0003c00000 */
.L_x_53:
[----:B------:R-:W-:Y:S01]  /*be90*/  ULDC.64 UR4, c[0x0][0x730] ;  /* 0x0001cc0000047ab9 */ /* 0x000fe20000000a00 */
[----:B------:R-:W-:Y:S01]  /*bea0*/  SHF.L.U32 R0, R16, 0x5, RZ ;  /* 0x0000000510007819 */ /* 0x000fe200000006ff */
[----:B------:R-:W-:Y:S01]  /*beb0*/  VIADD R17, R17, 0x1f ;  /* 0x0000001f11117836 */ /* 0x000fe20000000000 */
[----:B------:R-:W-:Y:S02]  /*bec0*/  ISETP.NE.U32.AND P0, PT, RZ, UR4, PT ;  /* 0x00000004ff007c0c */ /* 0x000fe4000bf05070 */
[----:B-12---:R-:W-:Y:S02]  /*bed0*/  SHF.R.U32.HI R4, RZ, 0x1, R16 ;  /* 0x00000001ff047819 */ /* 0x006fe40000011610 */
[----:B------:R-:W-:Y:S02]  /*bee0*/  ISETP.NE.AND.EX P0, PT, RZ, UR5, PT, P0 ;  /* 0x00000005ff007c0c */ /* 0x000fe4000bf05300 */
[C---:B------:R-:W-:Y:S02]  /*bef0*/  LOP3.LUT R3, R0.reuse, 0xc0, RZ, 0xc0, !PT ;  /* 0x000000c000037812 */ /* 0x040fe400078ec0ff */
[----:B------:R-:W-:-:S02]  /*bf00*/  LOP3.LUT R6, R0, 0x20, RZ, 0xc0, !PT ;  /* 0x0000002000067812 */ /* 0x000fc400078ec0ff */
[----:B------:R-:W-:Y:S02]  /*bf10*/  LOP3.LUT R3, R3, 0x8, R4, 0xf8, !PT ;  /* 0x0000000803037812 */ /* 0x000fe400078ef804 */
[----:B------:R-:W-:Y:S02]  /*bf20*/  SHF.L.U32 R4, R16, 0x2, RZ ;  /* 0x0000000210047819 */ /* 0x000fe400000006ff */
[----:B------:R-:W-:Y:S02]  /*bf30*/  LEA R6, R23, R6, 0x9 ;  /* 0x0000000617067211 */ /* 0x000fe400078e48ff */
[----:B------:R-:W-:Y:S01]  /*bf40*/  LOP3.LUT R3, R3, 0x18, R4, 0x78, !PT ;  /* 0x0000001803037812 */ /* 0x000fe200078e7804 */
[----:B---3-5:R-:W1:Y:S01]  /*bf50*/  @P0 LDC R19, c[0x0][0x720] ;  /* 0x0001c800ff130b82 */ /* 0x028e620000000800 */
[----:B------:R-:W-:Y:S02]  /*bf60*/  LOP3.LUT R0, R0, 0x100, RZ, 0xc0, !PT ;  /* 0x0000010000007812 */ /* 0x000fe400078ec0ff */
[----:B------:R-:W-:-:S02]  /*bf70*/  ISETP.GT.U32.AND P1, PT, R17, 0x3e, PT ;  /* 0x0000003e1100780c */ /* 0x000fc40003f24070 */
[----:B------:R-:W-:Y:S02]  /*bf80*/  IADD3 R3, R3, R6, R0 ;  /* 0x0000000603037210 */ /* 0x000fe40007ffe000 */
[----:B------:R-:W-:Y:S02]  /*bf90*/  LOP3.LUT P0, RZ, R16, 0x4, RZ, 0xc0, !PT ;  /* 0x0000000410ff7812 */ /* 0x000fe4000780c0ff */
[----:B------:R-:W-:Y:S01]  /*bfa0*/  LEA R3, R3, R2, 0x1 ;  /* 0x0000000203037211 */ /* 0x000fe200078e08ff */
[-C--:B-1----:R-:W-:Y:S01]  /*bfb0*/  FMUL R5, R186, R19.reuse ;  /* 0x00000013ba057220 */ /* 0x082fe20000400000 */
        /* <DEDUP_REMOVED lines=15> */
[----:B------:R-:W-:Y:S01]  /*c0b0*/  F2FP.F16.F32.PACK_AB R5, R0, R5 ;  /* 0x000000050005723e */ /* 0x000fe200000000ff */
[-C--:B------:R-:W-:Y:S01]  /*c0c0*/  FMUL R13, R56, R19.reuse ;  /* 0x00000013380d7220 */ /* 0x080fe20000400000 */
[----:B------:R-:W-:Y:S01]  /*c0d0*/  MOV R0, 0x10 ;  /* 0x0000001000007802 */ /* 0x000fe20000000f00 */
        /* <DEDUP_REMOVED lines=95> */
[----:B------:R-:W-:-:S02]  /*c6d0*/  F2FP.F16.F32.PACK_AB R7, R8, R7 ;  /* 0x000000070807723e */ /* 0x000fc400000000ff */
[----:B------:R-:W-:Y:S02]  /*c6e0*/  F2FP.F16.F32.PACK_AB R9, R10, R9 ;  /* 0x000000090a09723e */ /* 0x000fe400000000ff */
[----:B------:R-:W-:Y:S02]  /*c6f0*/  F2FP.F16.F32.PACK_AB R4, R185, R4 ;  /* 0x00000004b904723e */ /* 0x000fe400000000ff */
[----:B------:R-:W-:Y:S02]  /*c700*/  F2FP.F16.F32.PACK_AB R6, R189, R6 ;  /* 0x00000006bd06723e */ /* 0x000fe400000000ff */
[----:B------:R-:W-:Y:S02]  /*c710*/  F2FP.F16.F32.PACK_AB R8, R193, R192 ;  /* 0x000000c0c108723e */ /* 0x000fe400000000ff */
[----:B------:R-:W-:Y:S02]  /*c720*/  F2FP.F16.F32.PACK_AB R10, R197, R196 ;  /* 0x000000c4c50a723e */ /* 0x000fe400000000ff */
[----:B------:R-:W-:-:S02]  /*c730*/  F2FP.F16.F32.PACK_AB R11, R12, R11 ;  /* 0x0000000b0c0b723e */ /* 0x000fc400000000ff */
[----:B------:R-:W-:Y:S02]  /*c740*/  SEL R0, R0, 0xfffffff0, !P0 ;  /* 0xfffffff000007807 */ /* 0x000fe40004000000 */
[----:B------:R-:W-:Y:S01]  /*c750*/  IADD3 R19, R3, 0x1000, RZ ;  /* 0x0000100003137810 */ /* 0x000fe20007ffe0ff */
[----:B------:R-:W-:Y:S06]  /*c760*/  @P1 BRA `(.L_x_54) ;  /* 0x0000000000041947 */ /* 0x000fec0003800000 */
[----:B------:R-:W-:-:S04]  /*c770*/  DEPBAR.LE SB0, 0x1 ;  /* 0x000080400000791a */ /* 0x000fc80000000000 */
.L_x_54:
[----:B------:R-:W-:Y:S05]  /*c780*/  WARPSYNC.ALL ;  /* 0x0000000000007948 */ /* 0x000fea0003800000 */
[----:B------:R-:W-:Y:S01]  /*c790*/  BAR.SYNC.DEFER_BLOCKING 0x1, 0x80 ;  /* 0x0042000000007b1d */ /* 0x000fe20000010000 */
[C---:B------:R-:W-:Y:S02]  /*c7a0*/  LEA R22, R0.reuse, R19, 0x1 ;  /* 0x0000001300167211 */ /* 0x040fe400078e08ff */
[----:B------:R-:W-:Y:S02]  /*c7b0*/  LEA R0, R0, R3, 0x1 ;  /* 0x0000000300007211 */ /* 0x000fe400078e08ff */
[----:B------:R-:W-:Y:S01]  /*c7c0*/  F2FP.F16.F32.PACK_AB R13, R13, R14 ;  /* 0x0000000e0d0d723e */ /* 0x000fe200000000ff */
[----:B------:R-:W-:Y:S01]  /*c7d0*/  BSSY B0, `(.L_x_55) ;  /* 0x000001e000007945 */ /* 0x000fe20003800000 */
[----:B------:R-:W-:-:S02]  /*c7e0*/  F2FP.F16.F32.PACK_AB R15, R15, R16 ;  /* 0x000000100f0f723e */ /* 0x000fc400000000ff */
[----:B------:R-:W-:Y:S02]  /*c7f0*/  F2FP.F16.F32.PACK_AB R12, R169, R168 ;  /* 0x000000a8a90c723e */ /* 0x000fe400000000ff */
[----:B------:R-:W-:Y:S02]  /*c800*/  F2FP.F16.F32.PACK_AB R14, R173, R172 ;  /* 0x000000acad0e723e */ /* 0x000fe400000000ff */
[----:B------:R-:W-:Y:S02]  /*c810*/  F2FP.F16.F32.PACK_AB R16, R177, R176 ;  /* 0x000000b0b110723e */ /* 0x000fe400000000ff */
[----:B------:R-:W-:Y:S02]  /*c820*/  F2FP.F16.F32.PACK_AB R17, R17, R20 ;  /* 0x000000141111723e */ /* 0x000fe400000000ff */
[----:B------:R-:W-:Y:S02]  /*c830*/  F2FP.F16.F32.PACK_AB R18, R181, R180 ;  /* 0x000000b4b512723e */ /* 0x000fe400000000ff */
[----:B------:R-:W-:Y:S01]  /*c840*/  F2FP.F16.F32.PACK_AB R19, R21, R48 ;  /* 0x000000301513723e */ /* 0x000fe200000000ff */
[----:B------:R1:W-:Y:S04]  /*c850*/  STSM.16.M88.4 [R3], R4 ;  /* 0x0000000403007844 */ /* 0x0003e80000000200 */
[----:B------:R1:W-:Y:S01]  /*c860*/  STSM.16.M88.4 [R0], R8 ;  /* 0x0000000800007844 */ /* 0x0003e20000000200 */
[----:B------:R-:W-:Y:S01]  /*c870*/  @!PT LDS RZ, [RZ] ;  /* 0x00000000fffff984 */ /* 0x000fe20000000800 */
[----:B------:R-:W-:Y:S01]  /*c880*/  @!PT LDS RZ, [RZ] ;  /* 0x00000000fffff984 */ /* 0x000fe20000000800 */
[----:B------:R-:W-:Y:S01]  /*c890*/  @!PT LDS RZ, [RZ] ;  /* 0x00000000fffff984 */ /* 0x000fe20000000800 */
[----:B------:R-:W-:Y:S01]  /*c8a0*/  @!PT LDS RZ, [RZ] ;  /* 0x00000000fffff984 */ /* 0x000fe20000000800 */
[----:B------:R2:W-:Y:S06]  /*c8b0*/  MEMBAR.ALL.CTA ;  /* 0x0000000000007992 */ /* 0x0005ec0000008000 */
[----:B--2---:R-:W2:Y:S02]  /*c8c0*/  FENCE.VIEW.ASYNC.S ;  /* 0x00000000000073c6 */ /* 0x004ea40000000000 */
[----:B--2---:R-:W-:Y:S06]  /*c8d0*/  BAR.SYNC.DEFER_BLOCKING 0x1, 0x80 ;  /* 0x0042000000007b1d */ /* 0x004fec0000010000 */
[----:B------:R-:W-:Y:S05]  /*c8e0*/  @P1 BRA `(.L_x_56) ;  /* 0x0000000000301947 */ /* 0x000fea0003800000 */
[----:B------:R-:W2:Y:S01]  /*c8f0*/  S2UR UR10, SR_CTAID.X ;  /* 0x00000000000a79c3 */ /* 0x000ea20000002500 */
[----:B------:R-:W-:Y:S01]  /*c900*/  ULDC.64 UR4, c[0x0][0x198] ;  /* 0x0000660000047ab9 */ /* 0x000fe20000000a00 */
[----:B------:R-:W-:Y:S01]  /*c910*/  R2UR UR8, R2 ;  /* 0x00000000020872ca */ /* 0x000fe200000e0000 */
[----:B------:R-:W-:Y:S01]  /*c920*/  UIADD3 UR4, UP0, UR4, 0x670, URZ ;  /* 0x0000067004047890 */ /* 0x000fe2000ff1e03f */
[----:B------:R-:W-:Y:S01]  /*c930*/  UMOV UR9, URZ ;  /* 0x0000003f00097c82 */ /* 0x000fe20008000000 */
[----:B------:R-:W-:Y:S02]  /*c940*/  UMOV UR11, UR44 ;  /* 0x0000002c000b7c82 */ /* 0x000fe40008000000 */
[----:B------:R-:W-:Y:S01]  /*c950*/  UIADD3.X UR5, URZ, UR5, URZ, UP0, !UPT ;  /* 0x000000053f057290 */ /* 0x000fe200087fe43f */
[----:B------:R-:W-:Y:S01]  /*c960*/  UMOV UR12, UR45 ;  /* 0x0000002d000c7c82 */ /* 0x000fe20008000000 */
[----:B--2---:R-:W-:-:S09]  /*c970*/  USHF.L.U32 UR10, UR10, 0x6, URZ ;  /* 0x000000060a0a7899 */ /* 0x004fd2000800063f */
[----:B------:R2:W-:Y:S01]  /*c980*/  UTMASTG.4D [UR8], [UR4] ;  /* 0x00000008040073b5 */ /* 0x0005e20008018000 */
[----:B------:R0:W-:Y:S01]  /*c990*/  UTMACMDFLUSH ;  /* 0x00000000000079b7 */ /* 0x0001e20000000000 */
[----:B--2---:R-:W-:-:S04]  /*c9a0*/  DEPBAR.LE SB0, 0x1 ;  /* 0x000080400000791a */ /* 0x004fc80000000000 */
.L_x_56:
[----:B------:R-:W-:Y:S05]  /*c9b0*/  BSYNC B0 ;  /* 0x0000000000007941 */ /* 0x000fea0003800000 */
.L_x_55:
[----:B------:R-:W-:Y:S01]  /*c9c0*/  BAR.SYNC.DEFER_BLOCKING 0x1, 0x80 ;  /* 0x0042000000007b1d */ /* 0x000fe20000010000 */
[----:B-1----:R-:W-:Y:S02]  /*c9d0*/  F2FP.F16.F32.PACK_AB R4, R153, R152 ;  /* 0x000000989904723e */ /* 0x002fe400000000ff */
[----:B------:R-:W-:Y:S02]  /*c9e0*/  F2FP.F16.F32.PACK_AB R5, R23, R50 ;  /* 0x000000321705723e */ /* 0x000fe400000000ff */
[----:B------:R-:W-:Y:S01]  /*c9f0*/  F2FP.F16.F32.PACK_AB R6, R157, R156 ;  /* 0x0000009c9d06723e */ /* 0x000fe200000000ff */
[----:B------:R-:W-:Y:S01]  /*ca00*/  BSSY B0, `(.L_x_57) ;  /* 0x000001d000007945 */ /* 0x000fe20003800000 */
[----:B------:R-:W-:Y:S02]  /*ca10*/  F2FP.F16.F32.PACK_AB R7, R25, R52 ;  /* 0x000000341907723e */ /* 0x000fe400000000ff */
[----:B------:R-:W-:Y:S02]  /*ca20*/  F2FP.F16.F32.PACK_AB R8, R161, R160 ;  /* 0x000000a0a108723e */ /* 0x000fe400000000ff */
[----:B------:R-:W-:-:S02]  /*ca30*/  F2FP.F16.F32.PACK_AB R9, R27, R54 ;  /* 0x000000361b09723e */ /* 0x000fc400000000ff */
[----:B------:R-:W-:Y:S02]  /*ca40*/  F2FP.F16.F32.PACK_AB R10, R165, R164 ;  /* 0x000000a4a50a723e */ /* 0x000fe400000000ff */
[----:B------:R-:W-:Y:S01]  /*ca50*/  F2FP.F16.F32.PACK_AB R11, R29, R166 ;  /* 0x000000a61d0b723e */ /* 0x000fe200000000ff */
[----:B------:R1:W-:Y:S04]  /*ca60*/  STSM.16.M88.4 [R3+0x1000], R12 ;  /* 0x0010000c03007844 */ /* 0x0003e80000000200 */
[----:B------:R1:W-:Y:S01]  /*ca70*/  STSM.16.M88.4 [R0+0x1000], R16 ;  /* 0x0010001000007844 */ /* 0x0003e20000000200 */
        /* <DEDUP_REMOVED lines=9> */
[----:B------:R-:W-:Y:S01]  /*cb10*/  R2UR UR8, R2 ;  /* 0x00000000020872ca */ /* 0x000fe200000e0000 */
[----:B------:R-:W-:Y:S01]  /*cb20*/  ULDC.64 UR4, c[0x0][0x198] ;  /* 0x0000660000047ab9 */ /* 0x000fe20000000a00 */
[----:B------:R-:W-:Y:S01]  /*cb30*/  UMOV UR9, 0x20 ;  /* 0x0000002000097882 */ /* 0x000fe20000000000 */
[----:B------:R-:W-:Y:S01]  /*cb40*/  UIADD3 UR4, UP0, UR4, 0x670, URZ ;  /* 0x0000067004047890 */ /* 0x000fe2000ff1e03f */
[----:B------:R-:W-:Y:S01]  /*cb50*/  UMOV UR11, UR44 ;  /* 0x0000002c000b7c82 */ /* 0x000fe20008000000 */
[----:B------:R-:W-:Y:S02]  /*cb60*/  UMOV UR12, UR45 ;  /* 0x0000002d000c7c82 */ /* 0x000fe40008000000 */
[----:B------:R-:W-:-:S06]  /*cb70*/  UIADD3.X UR5, URZ, UR5, URZ, UP0, !UPT ;  /* 0x000000053f057290 */ /* 0x000fcc00087fe43f */
[----:B------:R-:W-:Y:S02]  /*cb80*/  UIADD3 UR8, UR8, 0x1000, URZ ;  /* 0x0000100008087890 */ /* 0x000fe4000fffe03f */
[----:B--2---:R-:W-:-:S09]  /*cb90*/  USHF.L.U32 UR10, UR10, 0x6, URZ ;  /* 0x000000060a0a7899 */ /* 0x004fd2000800063f */
[----:B------:R2:W-:Y:S01]  /*cba0*/  UTMASTG.4D [UR8], [UR4] ;  /* 0x00000008040073b5 */ /* 0x0005e20008018000 */
[----:B------:R0:W-:Y:S01]  /*cbb0*/  UTMACMDFLUSH ;  /* 0x00000000000079b7 */ /* 0x0001e20000000000 */
[----:B--2---:R-:W-:-:S04]  /*cbc0*/  DEPBAR.LE SB0, 0x1 ;  /* 0x000080400000791a */ /* 0x004fc80000000000 */
.L_x_58:
[----:B------:R-:W-:Y:S05]  /*cbd0*/  BSYNC B0 ;  /* 0x0000000000007941 */ /* 0x000fea0003800000 */
.L_x_57:
[----:B------:R-:W-:Y:S01]  /*cbe0*/  BAR.SYNC.DEFER_BLOCKING 0x1, 0x80 ;  /* 0x0042000000007b1d */ /* 0x000fe20000010000 */
[----:B------:R-:W-:Y:S02]  /*cbf0*/  F2FP.F16.F32.PACK_AB R144, R145, R144 ;  /* 0x000000909190723e */ /* 0x000fe400000000ff */
[----:B-1----:R-:W-:Y:S02]  /*cc00*/  F2FP.F16.F32.PACK_AB R12, R137, R136 ;  /* 0x00000088890c723e */ /* 0x002fe400000000ff */
[----:B------:R-:W-:Y:S01]  /*cc10*/  F2FP.F16.F32.PACK_AB R13, R46, R31 ;  /* 0x0000001f2e0d723e */ /* 0x000fe200000000ff */
[----:B------:R-:W-:Y:S01]  /*cc20*/  BSSY B0, `(.L_x_59) ;  /* 0x000001c000007945 */ /* 0x000fe20003800000 */
[----:B------:R-:W-:Y:S02]  /*cc30*/  F2FP.F16.F32.PACK_AB R14, R141, R140 ;  /* 0x0000008c8d0e723e */ /* 0x000fe400000000ff */
[----:B------:R-:W-:Y:S02]  /*cc40*/  F2FP.F16.F32.PACK_AB R15, R44, R33 ;  /* 0x000000212c0f723e */ /* 0x000fe400000000ff */
[----:B------:R-:W-:-:S02]  /*cc50*/  F2FP.F16.F32.PACK_AB R145, R42, R35 ;  /* 0x000000232a91723e */ /* 0x000fc400000000ff */
        /* <DEDUP_REMOVED lines=16> */
[----:B------:R-:W-:Y:S01]  /*cd60*/  UMOV UR9, 0x40 ;  /* 0x0000004000097882 */ /* 0x000fe20000000000 */
[----:B------:R-:W-:Y:S02]  /*cd70*/  UMOV UR11, UR44 ;  /* 0x0000002c000b7c82 */ /* 0x000fe40008000000 */
[----:B------:R-:W-:Y:S01]  /*cd80*/  UIADD3.X UR5, URZ, UR5, URZ, UP0, !UPT ;  /* 0x000000053f057290 */ /* 0x000fe200087fe43f */
[----:B------:R-:W-:Y:S01]  /*cd90*/  UMOV UR12, UR45 ;  /* 0x0000002d000c7c82 */ /* 0x000fe20008000000 */
[----:B--2---:R-:W-:-:S09]  /*cda0*/  USHF.L.U32 UR10, UR10, 0x6, URZ ;  /* 0x000000060a0a7899 */ /* 0x004fd2000800063f */
[----:B------:R2:W-:Y:S01]  /*cdb0*/  UTMASTG.4D [UR8], [UR4] ;  /* 0x00000008040073b5 */ /* 0x0005e20008018000 */
[----:B------:R0:W-:Y:S01]  /*cdc0*/  UTMACMDFLUSH ;  /* 0x00000000000079b7 */ /* 0x0001e20000000000 */
[----:B--2---:R-:W-:-:S04]  /*cdd0*/  DEPBAR.LE SB0, 0x1 ;  /* 0x000080400000791a */ /* 0x004fc80000000000 */
.L_x_60:
[----:B------:R-:W-:Y:S05]  /*cde0*/  BSYNC B0 ;  /* 0x0000000000007941 */ /* 0x000fea0003800000 */
.L_x_59:
[----:B------:R-:W-:Y:S01]  /*cdf0*/  BAR.SYNC.DEFER_BLOCKING 0x1, 0x80 ;  /* 0x0042000000007b1d */ /* 0x000fe20000010000 */
[----:B------:R-:W-:Y:S02]  /*ce00*/  F2FP.F16.F32.PACK_AB R120, R121, R120 ;  /* 0x000000787978723e */ /* 0x000fe400000000ff */
        /* <DEDUP_REMOVED lines=9> */
[----:B------:R2:W-:Y:S01]  /*cea0*/  STSM.16.M88.4 [R22], R144 ;  /* 0x0000009016007844 */ /* 0x0005e20000000200 */
[----:B------:R-:W-:Y:S01]  /*ceb0*/  @!PT LDS RZ, [RZ] ;  /* 0x00000000fffff984 */ /* 0x000fe20000000800 */
[----:B------:R-:W-:Y:S01]  /*cec0*/  @!PT LDS RZ, [RZ] ;  /* 0x00000000fffff984 */ /* 0x000fe20000000800 */
[----:B------:R-:W-:Y:S01]  /*ced0*/  @!PT LDS RZ, [RZ] ;  /* 0x00000000fffff984 */ /* 0x000fe20000000800 */
[----:B------:R-:W-:Y:S01]  /*cee0*/  @!PT LDS RZ, [RZ] ;  /* 0x00000000fffff984 */ /* 0x000fe20000000800 */
[----:B------:R3:W-:Y:S06]  /*cef0*/  MEMBAR.ALL.CTA ;  /* 0x0000000000007992 */ /* 0x0007ec0000008000 */
[----:B---3--:R-:W3:Y:S02]  /*cf00*/  FENCE.VIEW.ASYNC.S ;  /* 0x00000000000073c6 */ /* 0x008ee40000000000 */
[----:B---3--:R-:W-:Y:S06]  /*cf10*/  BAR.SYNC.DEFER_BLOCKING 0x1, 0x80 ;  /* 0x0042000000007b1d */ /* 0x008fec0000010000 */
[----:B------:R-:W-:Y:S05]  /*cf20*/  @P1 BRA `(.L_x_62) ;  /* 0x0000000000341947 */ /* 0x000fea0003800000 */
[----:B------:R-:W3:Y:S01]  /*cf30*/  S2UR UR10, SR_CTAID.X ;  /* 0x00000000000a79c3 */ /* 0x000ee20000002500 */
        /* <DEDUP_REMOVED lines=8> */
[----:B---3--:R-:W-:-:S09]  /*cfc0*/  USHF.L.U32 UR10, UR10, 0x6, URZ ;  /* 0x000000060a0a7899 */ /* 0x008fd2000800063f */
[----:B------:R3:W-:Y:S01]  /*cfd0*/  UTMASTG.4D [UR8], [UR4] ;  /* 0x00000008040073b5 */ /* 0x0007e20008018000 */
[----:B------:R0:W-:Y:S01]  /*cfe0*/  UTMACMDFLUSH ;  /* 0x00000000000079b7 */ /* 0x0001e20000000000 */
[----:B---3--:R-:W-:-:S04]  /*cff0*/  DEPBAR.LE SB0, 0x1 ;  /* 0x000080400000791a */ /* 0x008fc80000000000 */
.L_x_62:
[----:B------:R-:W-:Y:S05]  /*d000*/  BSYNC B0 ;  /* 0x0000000000007941 */ /* 0x000fea0003800000 */
.L_x_61:
        /* <DEDUP_REMOVED lines=17> */
[----:B----4-:R-:W4:Y:S02]  /*d120*/  FENCE.VIEW.ASYNC.S ;  /* 0x00000000000073c6 */ /* 0x010f240000000000 */
[----:B----4-:R-:W-:Y:S06]  /*d130*/  BAR.SYNC.DEFER_BLOCKING 0x1, 0x80 ;  /* 0x0042000000007b1d */ /* 0x010fec0000010000 */
[----:B------:R-:W-:Y:S05]  /*d140*/  @P1 BRA `(.L_x_64) ;  /* 0x0000000000301947 */ /* 0x000fea0003800000 */
[----:B------:R-:W4:Y:S01]  /*d150*/  S2UR UR10, SR_CTAID.X ;  /* 0x00000000000a79c3 */ /* 0x000f220000002500 */
[----:B------:R-:W-:Y:S01]  /*d160*/  ULDC.64 UR4, c[0x0][0x198] ;  /* 0x0000660000047ab9 */ /* 0x000fe20000000a00 */
[----:B------:R-:W-:Y:S01]  /*d170*/  R2UR UR8, R2 ;  /* 0x00000000020872ca */ /* 0x000fe200000e0000 */
[----:B------:R-:W-:Y:S01]  /*d180*/  UIADD3 UR4, UP0, UR4, 0x670, URZ ;  /* 0x0000067004047890 */ /* 0x000fe2000ff1e03f */
[----:B------:R-:W-:Y:S01]  /*d190*/  UMOV UR9, 0x80 ;  /* 0x0000008000097882 */ /* 0x000fe20000000000 */
[----:B------:R-:W-:Y:S02]  /*d1a0*/  UMOV UR11, UR44 ;  /* 0x0000002c000b7c82 */ /* 0x000fe40008000000 */
[----:B------:R-:W-:Y:S01]  /*d1b0*/  UIADD3.X UR5, URZ, UR5, URZ, UP0, !UPT ;  /* 0x000000053f057290 */ /* 0x000fe200087fe43f */
[----:B------:R-:W-:Y:S01]  /*d1c0*/  UMOV UR12, UR45 ;  /* 0x0000002d000c7c82 */ /* 0x000fe20008000000 */
[----:B----4-:R-:W-:-:S09]  /*d1d0*/  USHF.L.U32 UR10, UR10, 0x6, URZ ;  /* 0x000000060a0a7899 */ /* 0x010fd2000800063f */
[----:B------:R4:W-:Y:S01]  /*d1e0*/  UTMASTG.4D [UR8], [UR4] ;  /* 0x00000008040073b5 */ /* 0x0009e20008018000 */
[----:B------:R0:W-:Y:S01]  /*d1f0*/  UTMACMDFLUSH ;  /* 0x00000000000079b7 */ /* 0x0001e20000000000 */
[----:B----4-:R-:W-:-:S04]  /*d200*/  DEPBAR.LE SB0, 0x1 ;  /* 0x000080400000791a */ /* 0x010fc80000000000 */
.L_x_64:
[----:B------:R-:W-:Y:S05]  /*d210*/  BSYNC B0 ;  /* 0x0000000000007941 */ /* 0x000fea0003800000 */
.L_x_63:
        /* <DEDUP_REMOVED lines=17> */
[----:B-----5:R-:W5:Y:S02]  /*d330*/  FENCE.VIEW.ASYNC.S ;  /* 0x00000000000073c6 */ /* 0x020f640000000000 */
[----:B-----5:R-:W-:Y:S06]  /*d340*/  BAR.SYNC.DEFER_BLOCKING 0x1, 0x80 ;  /* 0x0042000000007b1d */ /* 0x020fec0000010000 */
[----:B------:R-:W-:Y:S05]  /*d350*/  @P1 BRA `(.L_x_66) ;  /* 0x0000000000341947 */ /* 0x000fea0003800000 */
[----:B------:R-:W5:Y:S01]  /*d360*/  S2UR UR10, SR_CTAID.X ;  /* 0x00000000000a79c3 */ /* 0x000f620000002500 */
        /* <DEDUP_REMOVED lines=8> */
[----:B-----5:R-:W-:-:S09]  /*d3f0*/  USHF.L.U32 UR10, UR10, 0x6, URZ ;  /* 0x000000060a0a7899 */ /* 0x020fd2000800063f */
[----:B------:R1:W-:Y:S01]  /*d400*/  UTMASTG.4D [UR8], [UR4] ;  /* 0x00000008040073b5 */ /* 0x0003e20008018000 */
[----:B------:R0:W-:Y:S01]  /*d410*/  UTMACMDFLUSH ;  /* 0x00000000000079b7 */ /* 0x0001e20000000000 */
[----:B-1----:R-:W-:-:S04]  /*d420*/  DEPBAR.LE SB0, 0x1 ;  /* 0x000080400000791a */ /* 0x002fc80000000000 */
.L_x_66:
[----:B------:R-:W-:Y:S05]  /*d430*/  BSYNC B0 ;  /* 0x0000000000007941 */ /* 0x000fea0003800000 */
.L_x_65:
[----:B------:R-:W-:Y:S06]  /*d440*/  BAR.SYNC.DEFER_BLOCKING 0x1, 0x80 ;  /* 0x0042000000007b1d */ /* 0x000fec0000010000 */
[----:B------:R-:W-:Y:S01]  /*d450*/  BSSY B0, `(.L_x_67) ;  /* 0x0000016000007945 */ /* 0x000fe20003800000 */
[----:B------:R1:W-:Y:S04]  /*d460*/  STSM.16.M88.4 [R3], R88 ;  /* 0x0000005803007844 */ /* 0x0003e80000000200 */
        /* <DEDUP_REMOVED lines=10> */
[----:B------:R-:W-:Y:S01]  /*d510*/  ULDC.64 UR4, c[0x0][0x198] ;  /* 0x0000660000047ab9 */ /* 0x000fe20000000a00 */
[----:B------:R-:W-:Y:S01]  /*d520*/  R2UR UR8, R2 ;  /* 0x00000000020872ca */ /* 0x000fe200000e0000 */
[----:B------:R-:W-:Y:S01]  /*d530*/  UIADD3 UR4, UP0, UR4, 0x670, URZ ;  /* 0x0000067004047890 */ /* 0x000fe2000ff1e03f */
[----:B------:R-:W-:Y:S01]  /*d540*/  UMOV UR9, 0xc0 ;  /* 0x000000c000097882 */ /* 0x000fe20000000000 */
[----:B------:R-:W-:Y:S02]  /*d550*/  UMOV UR11, UR44 ;  /* 0x0000002c000b7c82 */ /* 0x000fe40008000000 */
[----:B------:R-:W-:Y:S01]  /*d560*/  UIADD3.X UR5, URZ, UR5, URZ, UP0, !UPT ;  /* 0x000000053f057290 */ /* 0x000fe200087fe43f */
[----:B------:R-:W-:Y:S01]  /*d570*/  UMOV UR12, UR45 ;  /* 0x0000002d000c7c82 */ /* 0x000fe20008000000 */
[----:B-----5:R-:W-:-:S09]  /*d580*/  USHF.L.U32 UR10, UR10, 0x6, URZ ;  /* 0x000000060a0a7899 */ /* 0x020fd2000800063f */
[----:B------:R1:W-:Y:S02]  /*d590*/  UTMASTG.4D [UR8], [UR4] ;  /* 0x00000008040073b5 */ /* 0x0003e40008018000 */
[----:B-1----:R0:W-:Y:S02]  /*d5a0*/  UTMACMDFLUSH ;  /* 0x00000000000079b7 */ /* 0x0021e40000000000 */
.L_x_68:
[----:B------:R-:W-:Y:S05]  /*d5b0*/  BSYNC B0 ;  /* 0x0000000000007941 */ /* 0x000fea0003800000 */
.L_x_67:
[----:B------:R-:W-:-:S04]  /*d5c0*/  DEPBAR.LE SB0, 0x0 ;  /* 0x000080000000791a */ /* 0x000fc80000000000 */
[----:B------:R-:W-:Y:S05]  /*d5d0*/  EXIT ;  /* 0x000000000000794d */ /* 0x000fea0003800000 */
.L_x_7:
[----:B-1----:R1:W2:Y:S02]  /*d5e0*/  SYNCS.PHASECHK.TRANS64.TRYWAIT P2, [R3+URZ+0x3f048], R0 ;  /* 0x03f04800030075a7 */ /* 0x0022a4000804017f */
[----:B--2---:R-:W-:Y:S05]  /*d5f0*/  @!P2 NANOSLEEP.SYNCS 0x989680 ;  /* 0x009896800000a95d */ /* 0x004fea0003900000 */
[----:B------:R-:W2:Y:S02]  /*d600*/  @!P2 SYNCS.PHASECHK.TRANS64 P2, [R3+URZ+0x3f048], R0 ;  /* 0x03f048000300a5a7 */ /* 0x000ea4000804007f */
[----:B--2---:R-:W-:Y:S05]  /*d610*/  @!P2 BRA `(.L_x_7) ;  /* 0xfffffffc00f0a947 */ /* 0x004fea000383ffff */
[----:B------:R-:W-:Y:S05]  /*d620*/  BRA `(.L_x_69) ;  /* 0xffffff30002c7947 */ /* 0x000fea000383ffff */
.L_x_12:
[----:B-1----:R1:W2:Y:S02]  /*d630*/  SYNCS.PHASECHK.TRANS64.TRYWAIT P1, [R3+URZ+0x3f020], R0 ;  /* 0x03f02000030075a7 */ /* 0x0022a4000802017f */
[----:B--2---:R-:W-:Y:S05]  /*d640*/  @!P1 NANOSLEEP.SYNCS 0x989680 ;  /* 0x009896800000995d */ /* 0x004fea0003900000 */
[----:B------:R-:W2:Y:S02]  /*d650*/  @!P1 SYNCS.PHASECHK.TRANS64 P1, [R3+URZ+0x3f020], R0 ;  /* 0x03f02000030095a7 */ /* 0x000ea4000802007f */
[----:B--2---:R-:W-:Y:S05]  /*d660*/  @!P1 BRA `(.L_x_12) ;  /* 0xfffffffc00f09947 */ /* 0x004fea000383ffff */
[----:B------:R-:W-:Y:S05]  /*d670*/  BRA `(.L_x_70) ;  /* 0xffffff3400587947 */ /* 0x000fea000383ffff */
.L_x_14:
[----:B-1----:R1:W2:Y:S02]  /*d680*/  SYNCS.PHASECHK.TRANS64.TRYWAIT P1, [R0+URZ+0x3f020], R3 ;  /* 0x03f02003000075a7 */ /* 0x0022a4000802017f */
[----:B--2---:R-:W-:Y:S05]  /*d690*/  @!P1 NANOSLEEP.SYNCS 0x989680 ;  /* 0x009896800000995d */ /* 0x004fea0003900000 */
[----:B------:R-:W2:Y:S02]  /*d6a0*/  @!P1 SYNCS.PHASECHK.TRANS64 P1, [R0+URZ+0x3f020], R3 ;  /* 0x03f02003000095a7 */ /* 0x000ea4000802007f */
[----:B--2---:R-:W-:Y:S05]  /*d6b0*/  @!P1 BRA `(.L_x_14) ;  /* 0xfffffffc00f09947 */ /* 0x004fea000383ffff */
[----:B------:R-:W-:Y:S05]  /*d6c0*/  BRA `(.L_x_71) ;  /* 0xffffff3800207947 */ /* 0x000fea000383ffff */
.L_x_17:
[----:B-1----:R1:W2:Y:S02]  /*d6d0*/  SYNCS.PHASECHK.TRANS64.TRYWAIT P1, [R2+URZ+0x3f020], R3 ;  /* 0x03f02003020075a7 */ /* 0x0022a4000802017f */
[----:B--2---:R-:W-:Y:S05]  /*d6e0*/  @!P1 NANOSLEEP.SYNCS 0x989680 ;  /* 0x009896800000995d */ /* 0x004fea0003900000 */
[----:B------:R-:W2:Y:S02]  /*d6f0*/  @!P1 SYNCS.PHASECHK.TRANS64 P1, [R2+URZ+0x3f020], R3 ;  /* 0x03f02003020095a7 */ /* 0x000ea4000802007f */
[----:B--2---:R-:W-:Y:S05]  /*d700*/  @!P1 BRA `(.L_x_17) ;  /* 0xfffffffc00f09947 */ /* 0x004fea000383ffff */
[----:B------:R-:W-:Y:S05]  /*d710*/  BRA `(.L_x_72) ;  /* 0xffffff3c002c7947 */ /* 0x000fea000383ffff */
.L_x_19:
[----:B-1----:R1:W2:Y:S02]  /*d720*/  SYNCS.PHASECHK.TRANS64.TRYWAIT P1, [R3+URZ+0x3f020], R0 ;  /* 0x03f02000030075a7 */ /* 0x0022a4000802017f */
[----:B--2---:R-:W-:Y:S05]  /*d730*/  @!P1 NANOSLEEP.SYNCS 0x989680 ;  /* 0x009896800000995d */ /* 0x004fea0003900000 */
[----:B------:R-:W2:Y:S02]  /*d740*/  @!P1 SYNCS.PHASECHK.TRANS64 P1, [R3+URZ+0x3f020], R0 ;  /* 0x03f02000030095a7 */ /* 0x000ea4000802007f */
[----:B--2---:R-:W-:Y:S05]  /*d750*/  @!P1 BRA `(.L_x_19) ;  /* 0xfffffffc00f09947 */ /* 0x004fea000383ffff */
[----:B------:R-:W-:Y:S05]  /*d760*/  BRA `(.L_x_73) ;  /* 0xffffff4000247947 */ /* 0x000fea000383ffff */
.L_x_21:
[----:B-1----:R1:W2:Y:S02]  /*d770*/  SYNCS.PHASECHK.TRANS64.TRYWAIT P1, [R2+URZ+0x3f040], R89 ;  /* 0x03f04059020075a7 */ /* 0x0022a4000802017f */
[----:B--2---:R-:W-:Y:S05]  /*d780*/  @!P1 NANOSLEEP.SYNCS 0x989680 ;  /* 0x009896800000995d */ /* 0x004fea0003900000 */
[----:B------:R-:W2:Y:S02]  /*d790*/  @!P1 SYNCS.PHASECHK.TRANS64 P1, [R2+URZ+0x3f040], R89 ;  /* 0x03f04059020095a7 */ /* 0x000ea4000802007f */
[----:B--2---:R-:W-:Y:S05]  /*d7a0*/  @!P1 BRA `(.L_x_21) ;  /* 0xfffffffc00f09947 */ /* 0x004fea000383ffff */
[----:B------:R-:W-:Y:S05]  /*d7b0*/  BRA `(.L_x_74) ;  /* 0xffffff4400347947 */ /* 0x000fea000383ffff */
.L_x_22:
[----:B--2---:R2:W3:Y:S02]  /*d7c0*/  SYNCS.PHASECHK.TRANS64.TRYWAIT P1, [R2+URZ+0x3f000], R89 ;  /* 0x03f00059020075a7 */ /* 0x0044e4000802017f */
[----:B---3--:R-:W-:Y:S05]  /*d7d0*/  @!P1 NANOSLEEP.SYNCS 0x989680 ;  /* 0x009896800000995d */ /* 0x008fea0003900000 */
[----:B------:R-:W3:Y:S02]  /*d7e0*/  @!P1 SYNCS.PHASECHK.TRANS64 P1, [R2+URZ+0x3f000], R89 ;  /* 0x03f00059020095a7 */ /* 0x000ee4000802007f */
[----:B---3--:R-:W-:Y:S05]  /*d7f0*/  @!P1 BRA `(.L_x_22) ;  /* 0xfffffffc00f09947 */ /* 0x008fea000383ffff */
[----:B------:R-:W-:Y:S05]  /*d800*/  BRA `(.L_x_75) ;  /* 0xffffff44002c7947 */ /* 0x000fea000383ffff */
.L_x_23:
[----:B---3--:R3:W1:Y:S02]  /*d810*/  SYNCS.PHASECHK.TRANS64.TRYWAIT P6, [R2+URZ+0x3f008], R89 ;  /* 0x03f00859020075a7 */ /* 0x00866400080c017f */
[----:B-1----:R-:W-:Y:S05]  /*d820*/  @!P6 NANOSLEEP.SYNCS 0x989680 ;  /* 0x009896800000e95d */ /* 0x002fea0003900000 */
[----:B------:R-:W1:Y:S02]  /*d830*/  @!P6 SYNCS.PHASECHK.TRANS64 P6, [R2+URZ+0x3f008], R89 ;  /* 0x03f008590200e5a7 */ /* 0x000e6400080c007f */
[----:B-1----:R-:W-:Y:S05]  /*d840*/  @!P6 BRA `(.L_x_23) ;  /* 0xfffffffc00f0e947 */ /* 0x002fea000383ffff */
[----:B------:R-:W-:Y:S05]  /*d850*/  BRA `(.L_x_76) ;  /* 0xffffff6000c07947 */ /* 0x000fea000383ffff */
.L_x_25:
[----:B--2---:R2:W3:Y:S02]  /*d860*/  SYNCS.PHASECHK.TRANS64.TRYWAIT P1, [R11+URZ+0x3f000], R0 ;  /* 0x03f000000b0075a7 */ /* 0x0044e4000802017f */
[----:B---3--:R-:W-:Y:S05]  /*d870*/  @!P1 NANOSLEEP.SYNCS 0x989680 ;  /* 0x009896800000995d */ /* 0x008fea0003900000 */
[----:B------:R-:W3:Y:S02]  /*d880*/  @!P1 SYNCS.PHASECHK.TRANS64 P1, [R11+URZ+0x3f000], R0 ;  /* 0x03f000000b0095a7 */ /* 0x000ee4000802007f */
[----:B---3--:R-:W-:Y:S05]  /*d890*/  @!P1 BRA `(.L_x_25) ;  /* 0xfffffffc00f09947 */ /* 0x008fea000383ffff */
[----:B------:R-:W-:Y:S05]  /*d8a0*/  BRA `(.L_x_77) ;  /* 0xffffff8400247947 */ /* 0x000fea000383ffff */
.L_x_28:
[----:B-1----:R1:W2:Y:S02]  /*d8b0*/  SYNCS.PHASECHK.TRANS64.TRYWAIT P2, [R0+URZ+0x3f020], R11 ;  /* 0x03f0200b000075a7 */ /* 0x0022a4000804017f */
[----:B--2---:R-:W-:Y:S05]  /*d8c0*/  @!P2 NANOSLEEP.SYNCS 0x989680 ;  /* 0x009896800000a95d */ /* 0x004fea0003900000 */
[----:B------:R-:W2:Y:S02]  /*d8d0*/  @!P2 SYNCS.PHASECHK.TRANS64 P2, [R0+URZ+0x3f020], R11 ;  /* 0x03f0200b0000a5a7 */ /* 0x000ea4000804007f */
[----:B--2---:R-:W-:Y:S05]  /*d8e0*/  @!P2 BRA `(.L_x_28) ;  /* 0xfffffffc00f0a947 */ /* 0x004fea000383ffff */
[----:B------:R-:W-:Y:S05]  /*d8f0*/  BRA `(.L_x_78) ;  /* 0xffffff8c00147947 */ /* 0x000fea000383ffff */
.L_x_31:
[----:B-1----:R1:W2:Y:S02]  /*d900*/  SYNCS.PHASECHK.TRANS64.TRYWAIT P2, [R221+URZ+0x3f000], R220 ;  /* 0x03f000dcdd0075a7 */ /* 0x0022a4000804017f */
[----:B--2---:R-:W-:Y:S05]  /*d910*/  @!P2 NANOSLEEP.SYNCS 0x989680 ;  /* 0x009896800000a95d */ /* 0x004fea0003900000 */
[----:B------:R-:W2:Y:S02]  /*d920*/  @!P2 SYNCS.PHASECHK.TRANS64 P2, [R221+URZ+0x3f000], R220 ;  /* 0x03f000dcdd00a5a7 */ /* 0x000ea4000804007f */
[----:B--2---:R-:W-:Y:S05]  /*d930*/  @!P2 BRA `(.L_x_31) ;  /* 0xfffffffc00f0a947 */ /* 0x004fea000383ffff */
[----:B------:R-:W-:Y:S05]  /*d940*/  BRA `(.L_x_79) ;  /* 0xffffff9400587947 */ /* 0x000fea000383ffff */
.L_x_35:
[----:B-1----:R1:W2:Y:S02]  /*d950*/  SYNCS.PHASECHK.TRANS64.TRYWAIT P1, [R24+URZ+0x3f020], R25 ;  /* 0x03f02019180075a7 */ /* 0x0022a4000802017f */
[----:B--2---:R-:W-:Y:S05]  /*d960*/  @!P1 NANOSLEEP.SYNCS 0x989680 ;  /* 0x009896800000995d */ /* 0x004fea0003900000 */
[----:B------:R-:W2:Y:S02]  /*d970*/  @!P1 SYNCS.PHASECHK.TRANS64 P1, [R24+URZ+0x3f020], R25 ;  /* 0x03f02019180095a7 */ /* 0x000ea4000802007f */
[----:B--2---:R-:W-:Y:S05]  /*d980*/  @!P1 BRA `(.L_x_35) ;  /* 0xfffffffc00f09947 */ /* 0x004fea000383ffff */
[----:B------:R-:W-:Y:S05]  /*d990*/  BRA `(.L_x_80) ;  /* 0xffffffd000087947 */ /* 0x000fea000383ffff */
        .weak           $__internal_0_$__cuda_sm20_rcp_rn_f32_slowpath
        .type           $__internal_0_$__cuda_sm20_rcp_rn_f32_slowpath,@function
        .size           $__internal_0_$__cuda_sm20_rcp_rn_f32_slowpath,(.L_x_86 - $__internal_0_$__cuda_sm20_rcp_rn_f32_slowpath)
$__internal_0_$__cuda_sm20_rcp_rn_f32_slowpath:
[----:B------:R-:W-:Y:S01]  /*d9a0*/  IMAD.SHL.U32 R3, R6, 0x2, RZ ;  /* 0x0000000206037824 */ /* 0x000fe200078e00ff */
[----:B------:R-:W-:Y:S04]  /*d9b0*/  BSSY B2, `(.L_x_81) ;  /* 0x0000030000027945 */ /* 0x000fe80003800000 */
[----:B------:R-:W-:-:S04]  /*d9c0*/  SHF.R.U32.HI R32, RZ, 0x18, R3 ;  /* 0x00000018ff207819 */ /* 0x000fc80000011603 */
[----:B------:R-:W-:-:S13]  /*d9d0*/  ISETP.NE.U32.AND P0, PT, R32, RZ, PT ;  /* 0x000000ff2000720c */ /* 0x000fda0003f05070 */
[----:B------:R-:W-:Y:S05]  /*d9e0*/  @P0 BRA `(.L_x_82) ;  /* 0x0000000000280947 */ /* 0x000fea0003800000 */
[----:B------:R-:W-:-:S04]  /*d9f0*/  SHF.L.U32 R3, R6, 0x1, RZ ;  /* 0x0000000106037819 */ /* 0x000fc800000006ff */
[----:B------:R-:W-:-:S13]  /*da00*/  ISETP.NE.AND P0, PT, R3, RZ, PT ;  /* 0x000000ff0300720c */ /* 0x000fda0003f05270 */
[----:B------:R-:W-:Y:S01]  /*da10*/  @P0 FFMA R26, R6, 1.84467440737095516160e+19, RZ ;  /* 0x5f800000061a0823 */ /* 0x000fe200000000ff */
[----:B------:R-:W-:Y:S08]  /*da20*/  @!P0 MUFU.RCP R7, R6 ;  /* 0x0000000600078308 */ /* 0x000ff00000001000 */
[----:B------:R-:W1:Y:S02]  /*da30*/  @P0 MUFU.RCP R3, R26 ;  /* 0x0000001a00030308 */ /* 0x000e640000001000 */
[----:B-1----:R-:W-:-:S04]  /*da40*/  @P0 FFMA R27, R26, R3, -1 ;  /* 0xbf8000001a1b0423 */ /* 0x002fc80000000003 */
[----:B------:R-:W-:-:S04]  /*da50*/  @P0 FADD.FTZ R28, -R27, -RZ ;  /* 0x800000ff1b1c0221 */ /* 0x000fc80000010100 */
[----:B------:R-:W-:-:S04]  /*da60*/  @P0 FFMA R3, R3, R28, R3 ;  /* 0x0000001c03030223 */ /* 0x000fc80000000003 */
[----:B------:R-:W-:Y:S01]  /*da70*/  @P0 FFMA R7, R3, 1.84467440737095516160e+19, RZ ;  /* 0x5f80000003070823 */ /* 0x000fe200000000ff */
[----:B------:R-:W-:Y:S06]  /*da80*/  BRA `(.L_x_83) ;  /* 0x0000000000887947 */ /* 0x000fec0003800000 */
.L_x_82:
[----:B------:R-:W-:-:S04]  /*da90*/  IADD3 R33, R32, -0xfd, RZ ;  /* 0xffffff0320217810 */ /* 0x000fc80007ffe0ff */
[----:B------:R-:W-:-:S13]  /*daa0*/  ISETP.GT.U32.AND P0, PT, R33, 0x1, PT ;  /* 0x000000012100780c */ /* 0x000fda0003f04070 */
[----:B------:R-:W-:Y:S05]  /*dab0*/  @P0 BRA `(.L_x_84) ;  /* 0x0000000000780947 */ /* 0x000fea0003800000 */
[----:B------:R-:W-:Y:S02]  /*dac0*/  LOP3.LUT R3, R6, 0x7fffff, RZ, 0xc0, !PT ;  /* 0x007fffff06037812 */ /* 0x000fe400078ec0ff */
[----:B------:R-:W-:Y:S02]  /*dad0*/  MOV R28, 0x3 ;  /* 0x00000003001c7802 */ /* 0x000fe40000000f00 */
[----:B------:R-:W-:Y:S02]  /*dae0*/  LOP3.LUT R3, R3, 0x3f800000, RZ, 0xfc, !PT ;  /* 0x3f80000003037812 */ /* 0x000fe400078efcff */
[----:B------:R-:W-:Y:S02]  /*daf0*/  SHF.L.U32 R28, R28, R33, RZ ;  /* 0x000000211c1c7219 */ /* 0x000fe400000006ff */
[----:B------:R-:W1:Y:S02]  /*db00*/  MUFU.RCP R26, R3 ;  /* 0x00000003001a7308 */ /* 0x000e640000001000 */
[----:B-1----:R-:W-:-:S04]  /*db10*/  FFMA R7, R3, R26, -1 ;  /* 0xbf80000003077423 */ /* 0x002fc8000000001a */
[----:B------:R-:W-:-:S04]  /*db20*/  FADD.FTZ R7, -R7, -RZ ;  /* 0x800000ff07077221 */ /* 0x000fc80000010100 */
[CCC-:B------:R-:W-:Y:S01]  /*db30*/  FFMA.RM R27, R26.reuse, R7.reuse, R26.reuse ;  /* 0x000000071a1b7223 */ /* 0x1c0fe2000000401a */
[----:B------:R-:W-:-:S04]  /*db40*/  FFMA.RP R26, R26, R7, R26 ;  /* 0x000000071a1a7223 */ /* 0x000fc8000000801a */
[C---:B------:R-:W-:Y:S02]  /*db50*/  LOP3.LUT R7, R27.reuse, 0x7fffff, RZ, 0xc0, !PT ;  /* 0x007fffff1b077812 */ /* 0x040fe400078ec0ff */
[----:B------:R-:W-:Y:S02]  /*db60*/  FSETP.NEU.FTZ.AND P0, PT, R27, R26, PT ;  /* 0x0000001a1b00720b */ /* 0x000fe40003f1d000 */
[----:B------:R-:W-:Y:S02]  /*db70*/  LOP3.LUT R7, R7, 0x800000, RZ, 0xfc, !PT ;  /* 0x0080000007077812 */ /* 0x000fe400078efcff */
[----:B------:R-:W-:Y:S02]  /*db80*/  SEL R26, RZ, 0xffffffff, !P0 ;  /* 0xffffffffff1a7807 */ /* 0x000fe40004000000 */
[----:B------:R-:W-:Y:S02]  /*db90*/  LOP3.LUT R28, R28, R7, RZ, 0xc0, !PT ;  /* 0x000000071c1c7212 */ /* 0x000fe400078ec0ff */
[----:B------:R-:W-:-:S02]  /*dba0*/  IADD3 R26, -R26, RZ, RZ ;  /* 0x000000ff1a1a7210 */ /* 0x000fc40007ffe1ff */
[-C--:B------:R-:W-:Y:S02]  /*dbb0*/  SHF.R.U32.HI R28, RZ, R33.reuse, R28 ;  /* 0x00000021ff1c7219 */ /* 0x080fe4000001161c */
[--C-:B------:R-:W-:Y:S01]  /*dbc0*/  LOP3.LUT P1, RZ, R26, R33, R7.reuse, 0xf8, !PT ;  /* 0x000000211aff7212 */ /* 0x100fe2000782f807 */
[----:B------:R-:W-:Y:S01]  /*dbd0*/  VIADD R26, R32, 0xffffff04 ;  /* 0xffffff04201a7836 */ /* 0x000fe20000000000 */
[C---:B------:R-:W-:Y:S02]  /*dbe0*/  LOP3.LUT P0, RZ, R28.reuse, 0x1, RZ, 0xc0, !PT ;  /* 0x000000011cff7812 */ /* 0x040fe4000780c0ff */
[----:B------:R-:W-:Y:S02]  /*dbf0*/  LOP3.LUT P2, RZ, R28, 0x2, RZ, 0xc0, !PT ;  /* 0x000000021cff7812 */ /* 0x000fe4000784c0ff */
[----:B------:R-:W-:Y:S02]  /*dc00*/  SHF.R.U32.HI R7, RZ, R26, R7 ;  /* 0x0000001aff077219 */ /* 0x000fe40000011607 */
[----:B------:R-:W-:-:S02]  /*dc10*/  PLOP3.LUT P0, PT, P0, P1, P2, 0xe0, 0x0 ;  /* 0x000000000000781c */ /* 0x000fc40000703c20 */
[----:B------:R-:W-:Y:S02]  /*dc20*/  LOP3.LUT P1, RZ, R6, 0x7fffff, RZ, 0xc0, !PT ;  /* 0x007fffff06ff7812 */ /* 0x000fe4000782c0ff */
[----:B------:R-:W-:-:S04]  /*dc30*/  SEL R3, RZ, 0x1, !P0 ;  /* 0x00000001ff037807 */ /* 0x000fc80004000000 */
[----:B------:R-:W-:-:S04]  /*dc40*/  IADD3 R3, -R3, RZ, RZ ;  /* 0x000000ff03037210 */ /* 0x000fc80007ffe1ff */
[----:B------:R-:W-:-:S13]  /*dc50*/  ISETP.GE.AND P0, PT, R3, RZ, PT ;  /* 0x000000ff0300720c */ /* 0x000fda0003f06270 */
[----:B------:R-:W-:-:S04]  /*dc60*/  @!P0 IADD3 R7, R7, 0x1, RZ ;  /* 0x0000000107078810 */ /* 0x000fc80007ffe0ff */
[----:B------:R-:W-:-:S04]  /*dc70*/  @!P1 SHF.L.U32 R7, R7, 0x1, RZ ;  /* 0x0000000107079819 */ /* 0x000fc800000006ff */
[----:B------:R-:W-:Y:S01]  /*dc80*/  LOP3.LUT R7, R7, 0x80000000, R6, 0xf8, !PT ;  /* 0x8000000007077812 */ /* 0x000fe200078ef806 */
[----:B------:R-:W-:Y:S06]  /*dc90*/  BRA `(.L_x_83) ;  /* 0x0000000000047947 */ /* 0x000fec0003800000 */
.L_x_84:
[----:B------:R1:W2:Y:S02]  /*dca0*/  MUFU.RCP R7, R6 ;  /* 0x0000000600077308 */ /* 0x0002a40000001000 */
.L_x_83:
[----:B------:R-:W-:Y:S05]  /*dcb0*/  BSYNC B2 ;  /* 0x0000000000027941 */ /* 0x000fea0003800000 */
.L_x_81:
[----:B--2---:R-:W-:Y:S02]  /*dcc0*/  MOV R3, R7 ;  /* 0x0000000700037202 */ /* 0x004fe40000000f00 */
[----:B-1----:R-:W-:Y:S02]  /*dcd0*/  MOV R6, R29 ;  /* 0x0000001d00067202 */ /* 0x002fe40000000f00 */
[----:B------:R-:W-:-:S04]  /*dce0*/  MOV R7, 0x0 ;  /* 0x0000000000077802 */ /* 0x000fc80000000f00 */
[----:B------:R-:W-:Y:S05]  /*dcf0*/  RET.REL.NODEC R6 `(_ZN7cutlass13device_kernelINS_4fmha6kernel13FmhaKernelTmaINS1_10collective15FmhaMainloopTmaINS_6half_tEfN4cute5tupleIJNS7_1CILi64EEENS9_ILi128EEENS9_ILi224EEEEEENS4_13DefaultFusionEJEEENS4_15FmhaFwdEpilogueIS6_fNS8_IJSA_SC_SB_EEEEEJEEEEEvNT_6ParamsE) ;  /* 0xffffff2006c07950 */ /* 0x000fea0003c3ffff */
.L_x_85:
[----:B------:R-:W-:-:S00]  /*dd00*/  BRA `(.L_x_85) ;  /* 0xfffffffc00fc7947 */ /* 0x000fc0000383ffff */
[----:B------:R-:W-:-:S00]  /*dd10*/  NOP ;  /* 0x0000000000007918 */ /* 0x000fc00000000000 */
        /* <DEDUP_REMOVED lines=14> */
.L_x_86:


//--------------------- .nv.global.init           --------------------------
	.section	.nv.global.init,"aw",@progbits
.nv.global.init:
	.type		$str$23,@object
	.size		$str$23,($str$24 - $str$23)
$str$23:
        /*0000*/ 	.byte	0x28, 0x61, 0x64, 0x64, 0x72, 0x65, 0x73, 0x73, 0x20, 0x26, 0x20, 0x6d, 0x61, 0x73, 0x6b, 0x29
        /*0010*/ 	.byte	0x20, 0x3d, 0x3d, 0x20, 0x30, 0x00
	.type		$str$24,@object
	.size		$str$24,(__unnamed_1 - $str$24)
$str$24:
        /*0016*/ 	.byte	0x2f, 0x74, 0x6d, 0x70, 0x2f, 0x63, 0x75, 0x74, 0x6c, 0x61, 0x73, 0x73, 0x5f, 0x73, 0x77, 0x65
        /*0026*/ 	.byte	0x65, 0x70, 0x5f, 0x73, 0x72, 0x63, 0x2f, 0x69, 0x6e, 0x63, 0x6c, 0x75, 0x64, 0x65, 0x2f, 0x63
        /*0036*/ 	.byte	0x75, 0x74, 0x65, 0x2f, 0x70, 0x6f, 0x69, 0x6e, 0x74, 0x65, 0x72, 0x5f, 0x66, 0x6c, 0x61, 0x67
        /*0046*/ 	.byte	0x67, 0x65, 0x64, 0x2e, 0x68, 0x70, 0x70, 0x00
	.type		__unnamed_1,@object
	.size		__unnamed_1,(__unnamed_2 - __unnamed_1)
__unnamed_1:
        /*004e*/ 	.byte	0x61, 0x75, 0x74, 0x6f, 0x20, 0x63, 0x75, 0x74, 0x65, 0x3a, 0x3a, 0x61, 0x73, 0x5f, 0x70, 0x6f
        /* <DEDUP_REMOVED lines=27> */
        /*020e*/ 	.byte	0x3e, 0x3e, 0x3e, 0x3e, 0x3e, 0x5d, 0x00
	.type		__unnamed_2,@object
	.size		__unnamed_2,(.L_1 - __unnamed_2)
__unnamed_2:
        /* <DEDUP_REMOVED lines=29> */
.L_1:


//--------------------- .nv.shared._ZN7cutlass13device_kernelINS_4fmha6kernel13FmhaKernelTmaINS1_10collective15FmhaMainloopTmaINS_6half_tEfN4cute5tupleIJNS7_1CILi64EEENS9_ILi128EEENS9_ILi224EEEEEENS4_13DefaultFusionEJEEENS4_15FmhaFwdEpilogueIS6_fNS8_IJSA_SC_SB_EEEEEJEEEEEvNT_6ParamsE --------------------------
	.section	.nv.shared._ZN7cutlass13device_kernelINS_4fmha6kernel13FmhaKernelTmaINS1_10collective15FmhaMainloopTmaINS_6half_tEfN4cute5tupleIJNS7_1CILi64EEENS9_ILi128EEENS9_ILi224EEEEEENS4_13DefaultFusionEJEEENS4_15FmhaFwdEpilogueIS6_fNS8_IJSA_SC_SB_EEEEEJEEEEEvNT_6ParamsE,"aw",@nobits
	.sectionflags	@""
	.align	16
	.zero		1024


//--------------------- .nv.shared.reserved.0     --------------------------
	.section	.nv.shared.reserved.0,"aw",@nobits
	.weak		__nv_reservedSMEM_offset_0_alias
	.size		__nv_reservedSMEM_offset_0_alias, 0, 0
	.other		__nv_reservedSMEM_offset_0_alias,@"STO_CUDA_RESERVED_SHARED STV_DEFAULT"
__nv_reservedSMEM_offset_0_alias:
	.zero		0


//--------------------- .nv.global                --------------------------
	.section	.nv.global,"aw",@nobits
.nv.global:
	.type		_ZN39_INTERNAL_90dae55b_4_k_cu_f7c46c4d_27964cute1_E,@object
	.size		_ZN39_INTERNAL_90dae55b_4_k_cu_f7c46c4d_27964cute1_E,(_ZN39_INTERNAL_90dae55b_4_k_cu_f7c46c4d_27964cuda3std3__45__cpo6cbeginE - _ZN39_INTERNAL_90dae55b_4_k_cu_f7c46c4d_27964cute1_E)
_ZN39_INTERNAL_90dae55b_4_k_cu_f7c46c4d_27964cute1_E:
	.zero		1
	.type		_ZN39_INTERNAL_90dae55b_4_k_cu_f7c46c4d_27964cuda3std3__45__cpo6cbeginE,@object
	.size		_ZN39_INTERNAL_90dae55b_4_k_cu_f7c46c4d_27964cuda3std3__45__cpo6cbeginE,(_ZN39_INTERNAL_90dae55b_4_k_cu_f7c46c4d_27964cuda3std3__48in_placeE - _ZN39_INTERNAL_90dae55b_4_k_cu_f7c46c4d_27964cuda3std3__45__cpo6cbeginE)
_ZN39_INTERNAL_90dae55b_4_k_cu_f7c46c4d_27964cuda3std3__45__cpo6cbeginE:
	.zero		1
	.type		_ZN39_INTERNAL_90dae55b_4_k_cu_f7c46c4d_27964cuda3std3__48in_placeE,@object
	.size		_ZN39_INTERNAL_90dae55b_4_k_cu_f7c46c4d_27964cuda3std3__48in_placeE,(_ZN39_INTERNAL_90dae55b_4_k_cu_f7c46c4d_27964cuda3std6ranges3__45__cpo9iter_moveE - _ZN39_INTERNAL_90dae55b_4_k_cu_f7c46c4d_27964cuda3std3__48in_placeE)
_ZN39_INTERNAL_90dae55b_4_k_cu_f7c46c4d_27964cuda3std3__48in_placeE:
	.zero		1
	.type		_ZN39_INTERNAL_90dae55b_4_k_cu_f7c46c4d_27964cuda3std6ranges3__45__cpo9iter_moveE,@object
	.size		_ZN39_INTERNAL_90dae55b_4_k_cu_f7c46c4d_27964cuda3std6ranges3__45__cpo9iter_moveE,(_ZN39_INTERNAL_90dae55b_4_k_cu_f7c46c4d_27964cuda3std3__45__cpo5beginE - _ZN39_INTERNAL_90dae55b_4_k_cu_f7c46c4d_27964cuda3std6ranges3__45__cpo9iter_moveE)
_ZN39_INTERNAL_90dae55b_4_k_cu_f7c46c4d_27964cuda3std6ranges3__45__cpo9iter_moveE:
	.zero		1
	.type		_ZN39_INTERNAL_90dae55b_4_k_cu_f7c46c4d_27964cuda3std3__45__cpo5beginE,@object
	.size		_ZN39_INTERNAL_90dae55b_4_k_cu_f7c46c4d_27964cuda3std3__45__cpo5beginE,(_ZN39_INTERNAL_90dae55b_4_k_cu_f7c46c4d_27964cuda3std3__441_GLOBAL__N__90dae55b_4_k_cu_f7c46c4d_27966ignoreE - _ZN39_INTERNAL_90dae55b_4_k_cu_f7c46c4d_27964cuda3std3__45__cpo5beginE)
_ZN39_INTERNAL_90dae55b_4_k_cu_f7c46c4d_27964cuda3std3__45__cpo5beginE:
	.zero		1
	.type		_ZN39_INTERNAL_90dae55b_4_k_cu_f7c46c4d_27964cuda3std3__441_GLOBAL__N__90dae55b_4_k_cu_f7c46c4d_27966ignoreE,@object
	.size		_ZN39_INTERNAL_90dae55b_4_k_cu_f7c46c4d_27964cuda3std3__441_GLOBAL__N__90dae55b_4_k_cu_f7c46c4d_27966ignoreE,(_ZN39_INTERNAL_90dae55b_4_k_cu_f7c46c4d_27964cute7productE - _ZN39_INTERNAL_90dae55b_4_k_cu_f7c46c4d_27964cuda3std3__441_GLOBAL__N__90dae55b_4_k_cu_f7c46c4d_27966ignoreE)
_ZN39_INTERNAL_90dae55b_4_k_cu_f7c46c4d_27964cuda3std3__441_GLOBAL__N__90dae55b_4_k_cu_f7c46c4d_27966ignoreE:
	.zero		1
	.type		_ZN39_INTERNAL_90dae55b_4_k_cu_f7c46c4d_27964cute7productE,@object
	.size		_ZN39_INTERNAL_90dae55b_4_k_cu_f7c46c4d_27964cute7productE,(_ZN39_INTERNAL_90dae55b_4_k_cu_f7c46c4d_27964cuda3std3__45__cpo3endE - _ZN39_INTERNAL_90dae55b_4_k_cu_f7c46c4d_27964cute7productE)
_ZN39_INTERNAL_90dae55b_4_k_cu_f7c46c4d_27964cute7productE:
	.zero		1
	.type		_ZN39_INTERNAL_90dae55b_4_k_cu_f7c46c4d_27964cuda3std3__45__cpo3endE,@object
	.size		_ZN39_INTERNAL_90dae55b_4_k_cu_f7c46c4d_27964cuda3std3__45__cpo3endE,(_ZN39_INTERNAL_90dae55b_4_k_cu_f7c46c4d_27964cuda3std3__419piecewise_constructE - _ZN39_INTERNAL_90dae55b_4_k_cu_f7c46c4d_27964cuda3std3__45__cpo3endE)
_ZN39_INTERNAL_90dae55b_4_k_cu_f7c46c4d_27964cuda3std3__45__cpo3endE:
	.zero		1
	.type		_ZN39_INTERNAL_90dae55b_4_k_cu_f7c46c4d_27964cuda3std3__419piecewise_constructE,@object
	.size		_ZN39_INTERNAL_90dae55b_4_k_cu_f7c46c4d_27964cuda3std3__419piecewise_constructE,(_ZN39_INTERNAL_90dae55b_4_k_cu_f7c46c4d_27964cuda3std3__45__cpo4cendE - _ZN39_INTERNAL_90dae55b_4_k_cu_f7c46c4d_27964cuda3std3__419piecewise_constructE)
_ZN39_INTERNAL_90dae55b_4_k_cu_f7c46c4d_27964cuda3std3__419piecewise_constructE:
	.zero		1
	.type		_ZN39_INTERNAL_90dae55b_4_k_cu_f7c46c4d_27964cuda3std3__45__cpo4cendE,@object
	.size		_ZN39_INTERNAL_90dae55b_4_k_cu_f7c46c4d_27964cuda3std3__45__cpo4cendE,(_ZN39_INTERNAL_90dae55b_4_k_cu_f7c46c4d_27964cuda3std6ranges3__45__cpo4swapE - _ZN39_INTERNAL_90dae55b_4_k_cu_f7c46c4d_27964cuda3std3__45__cpo4cendE)
_ZN39_INTERNAL_90dae55b_4_k_cu_f7c46c4d_27964cuda3std3__45__cpo4cendE:
	.zero		1
	.type		_ZN39_INTERNAL_90dae55b_4_k_cu_f7c46c4d_27964cuda3std6ranges3__45__cpo4swapE,@object
	.size		_ZN39_INTERNAL_90dae55b_4_k_cu_f7c46c4d_27964cuda3std6ranges3__45__cpo4swapE,(.L_9 - _ZN39_INTERNAL_90dae55b_4_k_cu_f7c46c4d_27964cuda3std6ranges3__45__cpo4swapE)
_ZN39_INTERNAL_90dae55b_4_k_cu_f7c46c4d_27964cuda3std6ranges3__45__cpo4swapE:
	.zero		1
.L_9:


//--------------------- .nv.constant0._ZN7cutlass13device_kernelINS_4fmha6kernel13FmhaKernelTmaINS1_10collective15FmhaMainloopTmaINS_6half_tEfN4cute5tupleIJNS7_1CILi64EEENS9_ILi128EEENS9_ILi224EEEEEENS4_13DefaultFusionEJEEENS4_15FmhaFwdEpilogueIS6_fNS8_IJSA_SC_SB_EEEEEJEEEEEvNT_6ParamsE --------------------------
	.section	.nv.constant0._ZN7cutlass13device_kernelINS_4fmha6kernel13FmhaKernelTmaINS1_10collective15FmhaMainloopTmaINS_6half_tEfN4cute5tupleIJNS7_1CILi64EEENS9_ILi128EEENS9_ILi224EEEEEENS4_13DefaultFusionEJEEENS4_15FmhaFwdEpilogueIS6_fNS8_IJSA_SC_SB_EEEEEJEEEEEvNT_6ParamsE,"a",@progbits
	.sectionflags	@""
	.align	4
.nv.constant0._ZN7cutlass13device_kernelINS_4fmha6kernel13FmhaKernelTmaINS1_10collective15FmhaMainloopTmaINS_6half_tEfN4cute5tupleIJNS7_1CILi64EEENS9_ILi128EEENS9_ILi224EEEEEENS4_13DefaultFusionEJEEENS4_15FmhaFwdEpilogueIS6_fNS8_IJSA_SC_SB_EEEEEJEEEEEvNT_6ParamsE:
	.zero		2688


//--------------------- SYMBOLS --------------------------

	.type		.nv.reservedSmem.offset0,@object
	.size		.nv.reservedSmem.offset0,0x4
	.type		__assertfail,@function
